def attn_fwd(
    Q,
    K,
    V,
    Out,
    Lse,
    sm_scale,
    stride_qz,
    stride_qh,
    stride_qm,
    stride_qk,
    stride_kz,
    stride_kh,
    stride_kn,
    stride_kk,
    stride_vz,
    stride_vh,
    stride_vn,
    stride_vk,
    stride_oz,
    stride_oh,
    stride_om,
    stride_ok,
    seqlen_q,
    seqlen_k,
    BLOCK_M: tl.constexpr,
    BLOCK_N: tl.constexpr,
    HEAD_DIM: tl.constexpr,
    CAUSAL: tl.constexpr,
):
    start_m = tl.program_id(0)
    off_hz = tl.program_id(1)
    q_off = off_hz * stride_qh
    k_off = off_hz * stride_kh
    v_off = off_hz * stride_vh
    offs_m = start_m * BLOCK_M + tl.arange(0, BLOCK_M)
    offs_d = tl.arange(0, HEAD_DIM)
    offs_n = tl.arange(0, BLOCK_N)
    q_ptrs = Q + q_off + offs_m[:, None] * stride_qm + offs_d[None, :] * stride_qk
    k_ptrs = K + k_off + offs_d[:, None] * stride_kk + offs_n[None, :] * stride_kn
    v_ptrs = V + v_off + offs_n[:, None] * stride_vn + offs_d[None, :] * stride_vk
    m_i = tl.full([BLOCK_M], float("-inf"), dtype=tl.float32)
    l_i = tl.zeros([BLOCK_M], dtype=tl.float32) + 1.0
    acc = tl.zeros([BLOCK_M, HEAD_DIM], dtype=tl.float32)
    q = tl.load(q_ptrs)
    acc, l_i, m_i = _attn_fwd_inner(
        acc,
        l_i,
        m_i,
        q,
        k_ptrs,
        v_ptrs,
        sm_scale,
        stride_kn,
        stride_vn,
        start_m,
        seqlen_k,
        BLOCK_M,
        BLOCK_N,
        HEAD_DIM,
        CAUSAL,
    )
    acc = acc / l_i[:, None]
    lse = m_i + tl.math.log2(l_i) / 1.4426950408889634
    o_ptrs = (
        Out
        + off_hz * stride_oh
        + offs_m[:, None] * stride_om
        + offs_d[None, :] * stride_ok
    )
    tl.store(o_ptrs, acc.to(Out.dtype.element_ty))
    tl.store(Lse + off_hz * seqlen_q + offs_m, lse)

# config = {"BLOCK_M": 32, "BLOCK_N": 64, "HEAD_DIM": 256, "arch": "sm_90", "causal": false, "dtype": "fp16", "num_stages": 2, "num_warps": 8}
# arch = sm_90


// ===== COMPILED SASS (sm_90a) =====

	.target	sm_90a

	.elftype	@"ET_EXEC"


//--------------------- .note.nv.tkinfo           --------------------------
	.section	.note.nv.tkinfo,"",@"SHT_NOTE"
	.sectionflags	@"SHF_NOTE_NV_TKINFO"
	.tkinfo
        /*0018*/ 	.word	0x00000002
        /*0030*/ 	.string	""
        /*0030*/ 	.string	"ptxas"
        /*0030*/ 	.string	"Cuda compilation tools, release 13.0, V13.0.88"
        /*0030*/ 	.string	"Build cuda_13.0.r13.0/compiler.36424714_0"
        /*0030*/ 	.string	"-v  -suppress-debug-info  -lineinfo  -arch sm_90a "



//--------------------- .note.nv.cuinfo           --------------------------
	.section	.note.nv.cuinfo,"",@"SHT_NOTE"
	.sectionflags	@"SHF_NOTE_NV_CUINFO"
        /*0018*/ 	.short	0x0002
        /*001a*/ 	.short	0x005a
        /*001c*/ 	.short	0x0082
	.zero		2


//--------------------- .nv.info                  --------------------------
	.section	.nv.info,"",@"SHT_CUDA_INFO"
	.align	4


	//----- nvinfo : EIATTR_REGCOUNT
	.align		4
        /*0000*/ 	.byte	0x04, 0x2f
        /*0002*/ 	.short	(.L_2 - .L_1)
	.align		4
.L_1:
        /*0004*/ 	.word	index@(attn_fwd)
        /*0008*/ 	.word	0x000000ff


	//----- nvinfo : EIATTR_FRAME_SIZE
	.align		4
.L_2:
        /*000c*/ 	.byte	0x04, 0x11
        /*000e*/ 	.short	(.L_4 - .L_3)
	.align		4
.L_3:
        /*0010*/ 	.word	index@(attn_fwd)
        /*0014*/ 	.word	0x00000208


	//----- nvinfo : EIATTR_MIN_STACK_SIZE
	.align		4
.L_4:
        /*0018*/ 	.byte	0x04, 0x12
        /*001a*/ 	.short	(.L_6 - .L_5)
	.align		4
.L_5:
        /*001c*/ 	.word	index@(attn_fwd)
        /*0020*/ 	.word	0x00000208
.L_6:


//--------------------- .nv.compat                --------------------------
	.section	.nv.compat,"",@"SHT_CUDA_COMPAT_INFO"
	.align	4
        /*0000*/ 	.byte	0x02, 0x09, 0x01, 0x00, 0x02, 0x02, 0x01, 0x00, 0x02, 0x05, 0x05, 0x00, 0x03, 0x07, 0x01, 0x01
        /*0010*/ 	.byte	0x02, 0x03, 0x00, 0x00, 0x02, 0x06, 0x01, 0x00, 0x04, 0x0b, 0x08, 0x00, 0x00, 0x00, 0x00, 0x00
        /*0020*/ 	.byte	0x00, 0x00, 0x00, 0x00


//--------------------- .nv.info.attn_fwd         --------------------------
	.section	.nv.info.attn_fwd,"",@"SHT_CUDA_INFO"
	.sectionflags	@""
	.align	4


	//----- nvinfo : EIATTR_CUDA_API_VERSION
	.align		4
        /*0000*/ 	.byte	0x04, 0x37
        /*0002*/ 	.short	(.L_8 - .L_7)
.L_7:
        /*0004*/ 	.word	0x00000082


	//----- nvinfo : EIATTR_KPARAM_INFO
	.align		4
.L_8:
        /*0008*/ 	.byte	0x04, 0x17
        /*000a*/ 	.short	(.L_10 - .L_9)
.L_9:
        /*000c*/ 	.word	0x00000000
        /*0010*/ 	.short	0x0019
        /*0012*/ 	.short	0x0080
        /*0014*/ 	.byte	0x00, 0xf4, 0x21, 0x00


	//----- nvinfo : EIATTR_KPARAM_INFO
	.align		4
.L_10:
        /*0018*/ 	.byte	0x04, 0x17
        /*001a*/ 	.short	(.L_12 - .L_11)
.L_11:
        /*001c*/ 	.word	0x00000000
        /*0020*/ 	.short	0x0018
        /*0022*/ 	.short	0x0078
        /*0024*/ 	.byte	0x00, 0xf4, 0x21, 0x00


	//----- nvinfo : EIATTR_KPARAM_INFO
	.align		4
.L_12:
        /*0028*/ 	.byte	0x04, 0x17
        /*002a*/ 	.short	(.L_14 - .L_13)
.L_13:
        /*002c*/ 	.word	0x00000000
        /*0030*/ 	.short	0x0017
        /*0032*/ 	.short	0x0070
        /*0034*/ 	.byte	0x00, 0xf0, 0x11, 0x00


	//----- nvinfo : EIATTR_KPARAM_INFO
	.align		4
.L_14:
        /*0038*/ 	.byte	0x04, 0x17
        /*003a*/ 	.short	(.L_16 - .L_15)
.L_15:
        /*003c*/ 	.word	0x00000000
        /*0040*/ 	.short	0x0016
        /*0042*/ 	.short	0x006c
        /*0044*/ 	.byte	0x00, 0xf0, 0x11, 0x00


	//----- nvinfo : EIATTR_KPARAM_INFO
	.align		4
.L_16:
        /*0048*/ 	.byte	0x04, 0x17
        /*004a*/ 	.short	(.L_18 - .L_17)
.L_17:
        /*004c*/ 	.word	0x00000000
        /*0050*/ 	.short	0x0015
        /*0052*/ 	.short	0x0068
        /*0054*/ 	.byte	0x00, 0xf0, 0x11, 0x00


	//----- nvinfo : EIATTR_KPARAM_INFO
	.align		4
.L_18:
        /*0058*/ 	.byte	0x04, 0x17
        /*005a*/ 	.short	(.L_20 - .L_19)
.L_19:
        /*005c*/ 	.word	0x00000000
        /*0060*/ 	.short	0x0014
        /*0062*/ 	.short	0x0064
        /*0064*/ 	.byte	0x00, 0xf0, 0x11, 0x00


	//----- nvinfo : EIATTR_KPARAM_INFO
	.align		4
.L_20:
        /*0068*/ 	.byte	0x04, 0x17
        /*006a*/ 	.short	(.L_22 - .L_21)
.L_21:
        /*006c*/ 	.word	0x00000000
        /*0070*/ 	.short	0x0013
        /*0072*/ 	.short	0x0060
        /*0074*/ 	.byte	0x00, 0xf0, 0x11, 0x00


	//----- nvinfo : EIATTR_KPARAM_INFO
	.align		4
.L_22:
        /*0078*/ 	.byte	0x04, 0x17
        /*007a*/ 	.short	(.L_24 - .L_23)
.L_23:
        /*007c*/ 	.word	0x00000000
        /*0080*/ 	.short	0x0012
        /*0082*/ 	.short	0x005c
        /*0084*/ 	.byte	0x00, 0xf0, 0x11, 0x00


	//----- nvinfo : EIATTR_KPARAM_INFO
	.align		4
.L_24:
        /*0088*/ 	.byte	0x04, 0x17
        /*008a*/ 	.short	(.L_26 - .L_25)
.L_25:
        /*008c*/ 	.word	0x00000000
        /*0090*/ 	.short	0x0011
        /*0092*/ 	.short	0x0058
        /*0094*/ 	.byte	0x00, 0xf0, 0x11, 0x00


	//----- nvinfo : EIATTR_KPARAM_INFO
	.align		4
.L_26:
        /*0098*/ 	.byte	0x04, 0x17
        /*009a*/ 	.short	(.L_28 - .L_27)
.L_27:
        /*009c*/ 	.word	0x00000000
        /*00a0*/ 	.short	0x0010
        /*00a2*/ 	.short	0x0054
        /*00a4*/ 	.byte	0x00, 0xf0, 0x11, 0x00


	//----- nvinfo : EIATTR_KPARAM_INFO
	.align		4
.L_28:
        /*00a8*/ 	.byte	0x04, 0x17
        /*00aa*/ 	.short	(.L_30 - .L_29)
.L_29:
        /*00ac*/ 	.word	0x00000000
        /*00b0*/ 	.short	0x000f
        /*00b2*/ 	.short	0x0050
        /*00b4*/ 	.byte	0x00, 0xf0, 0x11, 0x00


	//----- nvinfo : EIATTR_KPARAM_INFO
	.align		4
.L_30:
        /*00b8*/ 	.byte	0x04, 0x17
        /*00ba*/ 	.short	(.L_32 - .L_31)
.L_31:
        /*00bc*/ 	.word	0x00000000
        /*00c0*/ 	.short	0x000e
        /*00c2*/ 	.short	0x004c
        /*00c4*/ 	.byte	0x00, 0xf0, 0x11, 0x00


	//----- nvinfo : EIATTR_KPARAM_INFO
	.align		4
.L_32:
        /*00c8*/ 	.byte	0x04, 0x17
        /*00ca*/ 	.short	(.L_34 - .L_33)
.L_33:
        /*00cc*/ 	.word	0x00000000
        /*00d0*/ 	.short	0x000d
        /*00d2*/ 	.short	0x0048
        /*00d4*/ 	.byte	0x00, 0xf0, 0x11, 0x00


	//----- nvinfo : EIATTR_KPARAM_INFO
	.align		4
.L_34:
        /*00d8*/ 	.byte	0x04, 0x17
        /*00da*/ 	.short	(.L_36 - .L_35)
.L_35:
        /*00dc*/ 	.word	0x00000000
        /*00e0*/ 	.short	0x000c
        /*00e2*/ 	.short	0x0044
        /*00e4*/ 	.byte	0x00, 0xf0, 0x11, 0x00


	//----- nvinfo : EIATTR_KPARAM_INFO
	.align		4
.L_36:
        /*00e8*/ 	.byte	0x04, 0x17
        /*00ea*/ 	.short	(.L_38 - .L_37)
.L_37:
        /*00ec*/ 	.word	0x00000000
        /*00f0*/ 	.short	0x000b
        /*00f2*/ 	.short	0x0040
        /*00f4*/ 	.byte	0x00, 0xf0, 0x11, 0x00


	//----- nvinfo : EIATTR_KPARAM_INFO
	.align		4
.L_38:
        /*00f8*/ 	.byte	0x04, 0x17
        /*00fa*/ 	.short	(.L_40 - .L_39)
.L_39:
        /*00fc*/ 	.word	0x00000000
        /*0100*/ 	.short	0x000a
        /*0102*/ 	.short	0x003c
        /*0104*/ 	.byte	0x00, 0xf0, 0x11, 0x00


	//----- nvinfo : EIATTR_KPARAM_INFO
	.align		4
.L_40:
        /*0108*/ 	.byte	0x04, 0x17
        /*010a*/ 	.short	(.L_42 - .L_41)
.L_41:
        /*010c*/ 	.word	0x00000000
        /*0110*/ 	.short	0x0009
        /*0112*/ 	.short	0x0038
        /*0114*/ 	.byte	0x00, 0xf0, 0x11, 0x00


	//----- nvinfo : EIATTR_KPARAM_INFO
	.align		4
.L_42:
        /*0118*/ 	.byte	0x04, 0x17
        /*011a*/ 	.short	(.L_44 - .L_43)
.L_43:
        /*011c*/ 	.word	0x00000000
        /*0120*/ 	.short	0x0008
        /*0122*/ 	.short	0x0034
        /*0124*/ 	.byte	0x00, 0xf0, 0x11, 0x00


	//----- nvinfo : EIATTR_KPARAM_INFO
	.align		4
.L_44:
        /*0128*/ 	.byte	0x04, 0x17
        /*012a*/ 	.short	(.L_46 - .L_45)
.L_45:
        /*012c*/ 	.word	0x00000000
        /*0130*/ 	.short	0x0007
        /*0132*/ 	.short	0x0030
        /*0134*/ 	.byte	0x00, 0xf0, 0x11, 0x00


	//----- nvinfo : EIATTR_KPARAM_INFO
	.align		4
.L_46:
        /*0138*/ 	.byte	0x04, 0x17
        /*013a*/ 	.short	(.L_48 - .L_47)
.L_47:
        /*013c*/ 	.word	0x00000000
        /*0140*/ 	.short	0x0006
        /*0142*/ 	.short	0x002c
        /*0144*/ 	.byte	0x00, 0xf0, 0x11, 0x00


	//----- nvinfo : EIATTR_KPARAM_INFO
	.align		4
.L_48:
        /*0148*/ 	.byte	0x04, 0x17
        /*014a*/ 	.short	(.L_50 - .L_49)
.L_49:
        /*014c*/ 	.word	0x00000000
        /*0150*/ 	.short	0x0005
        /*0152*/ 	.short	0x0028
        /*0154*/ 	.byte	0x00, 0xf0, 0x11, 0x00


	//----- nvinfo : EIATTR_KPARAM_INFO
	.align		4
.L_50:
        /*0158*/ 	.byte	0x04, 0x17
        /*015a*/ 	.short	(.L_52 - .L_51)
.L_51:
        /*015c*/ 	.word	0x00000000
        /*0160*/ 	.short	0x0004
        /*0162*/ 	.short	0x0020
        /*0164*/ 	.byte	0x00, 0xf4, 0x21, 0x00


	//----- nvinfo : EIATTR_KPARAM_INFO
	.align		4
.L_52:
        /*0168*/ 	.byte	0x04, 0x17
        /*016a*/ 	.short	(.L_54 - .L_53)
.L_53:
        /*016c*/ 	.word	0x00000000
        /*0170*/ 	.short	0x0003
        /*0172*/ 	.short	0x0018
        /*0174*/ 	.byte	0x00, 0xf4, 0x21, 0x00


	//----- nvinfo : EIATTR_KPARAM_INFO
	.align		4
.L_54:
        /*0178*/ 	.byte	0x04, 0x17
        /*017a*/ 	.short	(.L_56 - .L_55)
.L_55:
        /*017c*/ 	.word	0x00000000
        /*0180*/ 	.short	0x0002
        /*0182*/ 	.short	0x0010
        /*0184*/ 	.byte	0x00, 0xf4, 0x21, 0x00


	//----- nvinfo : EIATTR_KPARAM_INFO
	.align		4
.L_56:
        /*0188*/ 	.byte	0x04, 0x17
        /*018a*/ 	.short	(.L_58 - .L_57)
.L_57:
        /*018c*/ 	.word	0x00000000
        /*0190*/ 	.short	0x0001
        /*0192*/ 	.short	0x0008
        /*0194*/ 	.byte	0x00, 0xf4, 0x21, 0x00


	//----- nvinfo : EIATTR_KPARAM_INFO
	.align		4
.L_58:
        /*0198*/ 	.byte	0x04, 0x17
        /*019a*/ 	.short	(.L_60 - .L_59)
.L_59:
        /*019c*/ 	.word	0x00000000
        /*01a0*/ 	.short	0x0000
        /*01a2*/ 	.short	0x0000
        /*01a4*/ 	.byte	0x00, 0xf4, 0x21, 0x00


	//----- nvinfo : EIATTR_SPARSE_MMA_MASK
	.align		4
.L_60:
        /*01a8*/ 	.byte	0x03, 0x50
        /*01aa*/ 	.short	0x0000


	//----- nvinfo : EIATTR_MAXREG_COUNT
	.align		4
        /*01ac*/ 	.byte	0x03, 0x1b
        /*01ae*/ 	.short	0x00ff


	//----- nvinfo : EIATTR_NUM_BARRIERS
	.align		4
        /*01b0*/ 	.byte	0x02, 0x4c
        /*01b2*/ 	.byte	0x01
	.zero		1


	//----- nvinfo : EIATTR_ANNOTATIONS
	.align		4
        /*01b4*/ 	.byte	0x04, 0x55
        /*01b6*/ 	.short	(.L_62 - .L_61)


	//   ....[0]....
.L_61:
        /*01b8*/ 	.word	0x00000001
        /*01bc*/ 	.byte	0xd0, 0x10, 0x00, 0x00, 0x01, 0x00, 0x00, 0x00, 0x10, 0x11, 0x00, 0x00, 0x01, 0x00, 0x00, 0x00
        /* <DEDUP_REMOVED lines=63> */
        /*05bc*/ 	.byte	0x90, 0x45, 0x00, 0x00, 0x01, 0x00, 0x00, 0x00, 0xe0, 0x45, 0x00, 0x00


	//----- nvinfo : EIATTR_MERCURY_ISA_VERSION
	.align		4
.L_62:
        /*05c8*/ 	.byte	0x03, 0x5f
        /*05ca*/ 	.short	0x0101


	//----- nvinfo : EIATTR_COOP_GROUP_MASK_REGIDS
	.align		4
        /*05cc*/ 	.byte	0x04, 0x29
        /*05ce*/ 	.short	(.L_64 - .L_63)


	//   ....[0]....
.L_63:
        /*05d0*/ 	.word	0xffffffff


	//   ....[1]....
        /*05d4*/ 	.word	0xffffffff


	//   ....[2]....
        /*05d8*/ 	.word	0xffffffff


	//   ....[3]....
        /*05dc*/ 	.word	0xffffffff


	//   ....[4]....
        /*05e0*/ 	.word	0xffffffff


	//   ....[5]....
        /*05e4*/ 	.word	0xffffffff


	//   ....[6]....
        /*05e8*/ 	.word	0xffffffff


	//   ....[7]....
        /*05ec*/ 	.word	0xffffffff


	//   ....[8]....
        /*05f0*/ 	.word	0xffffffff


	//   ....[9]....
        /*05f4*/ 	.word	0xffffffff


	//   ....[10]....
        /*05f8*/ 	.word	0xffffffff


	//   ....[11]....
        /*05fc*/ 	.word	0xffffffff


	//   ....[12]....
        /*0600*/ 	.word	0xffffffff


	//   ....[13]....
        /*0604*/ 	.word	0xffffffff


	//   ....[14]....
        /*0608*/ 	.word	0xffffffff


	//   ....[15]....
        /*060c*/ 	.word	0xffffffff


	//   ....[16]....
        /*0610*/ 	.word	0xffffffff


	//   ....[17]....
        /*0614*/ 	.word	0xffffffff


	//   ....[18]....
        /*0618*/ 	.word	0xffffffff


	//   ....[19]....
        /*061c*/ 	.word	0xffffffff


	//   ....[20]....
        /*0620*/ 	.word	0xffffffff


	//   ....[21]....
        /*0624*/ 	.word	0xffffffff


	//----- nvinfo : EIATTR_COOP_GROUP_INSTR_OFFSETS
	.align		4
.L_64:
        /*0628*/ 	.byte	0x04, 0x28
        /*062a*/ 	.short	(.L_66 - .L_65)


	//   ....[0]....
.L_65:
        /*062c*/ 	.word	0x000046b0


	//   ....[1]....
        /*0630*/ 	.word	0x000046c0


	//   ....[2]....
        /*0634*/ 	.word	0x000046d0


	//   ....[3]....
        /*0638*/ 	.word	0x000046e0


	//   ....[4]....
        /*063c*/ 	.word	0x00004730


	//   ....[5]....
        /*0640*/ 	.word	0x00004740


	//   ....[6]....
        /*0644*/ 	.word	0x00004750


	//   ....[7]....
        /*0648*/ 	.word	0x00004760


	//   ....[8]....
        /*064c*/ 	.word	0x00004870


	//   ....[9]....
        /*0650*/ 	.word	0x00004890


	//   ....[10]....
        /*0654*/ 	.word	0x000048b0


	//   ....[11]....
        /*0658*/ 	.word	0x00004b20


	//   ....[12]....
        /*065c*/ 	.word	0x00004b30


	//   ....[13]....
        /*0660*/ 	.word	0x00004b50


	//   ....[14]....
        /*0664*/ 	.word	0x00004b60


	//   ....[15]....
        /*0668*/ 	.word	0x00004bb0


	//   ....[16]....
        /*066c*/ 	.word	0x00004bc0


	//   ....[17]....
        /*0670*/ 	.word	0x00004bd0


	//   ....[18]....
        /*0674*/ 	.word	0x00004be0


	//   ....[19]....
        /*0678*/ 	.word	0x00004ca0


	//   ....[20]....
        /*067c*/ 	.word	0x00004cc0


	//   ....[21]....
        /*0680*/ 	.word	0x00004ce0


	//----- nvinfo : EIATTR_EXIT_INSTR_OFFSETS
	.align		4
.L_66:
        /*0684*/ 	.byte	0x04, 0x1c
        /*0686*/ 	.short	(.L_68 - .L_67)


	//   ....[0]....
.L_67:
        /*0688*/ 	.word	0x00007fa0


	//   ....[1]....
        /*068c*/ 	.word	0x00007fd0


	//----- nvinfo : EIATTR_REQNTID
	.align		4
.L_68:
        /*0690*/ 	.byte	0x04, 0x10
        /*0692*/ 	.short	(.L_70 - .L_69)
.L_69:
        /*0694*/ 	.word	0x00000100
        /*0698*/ 	.word	0x00000001
        /*069c*/ 	.word	0x00000001


	//----- nvinfo : EIATTR_CBANK_PARAM_SIZE
	.align		4
.L_70:
        /*06a0*/ 	.byte	0x03, 0x19
        /*06a2*/ 	.short	0x0088


	//----- nvinfo : EIATTR_PARAM_CBANK
	.align		4
        /*06a4*/ 	.byte	0x04, 0x0a
        /*06a6*/ 	.short	(.L_72 - .L_71)
	.align		4
.L_71:
        /*06a8*/ 	.word	index@(.nv.constant0.attn_fwd)
        /*06ac*/ 	.short	0x0210
        /*06ae*/ 	.short	0x0088


	//----- nvinfo : EIATTR_SW_WAR
	.align		4
.L_72:
        /*06b0*/ 	.byte	0x04, 0x36
        /*06b2*/ 	.short	(.L_74 - .L_73)
.L_73:
        /*06b4*/ 	.word	0x00000008
.L_74:


//--------------------- .nv.callgraph             --------------------------
	.section	.nv.callgraph,"",@"SHT_CUDA_CALLGRAPH"
	.align	4
	.sectionentsize	8
	.align		4
        /*0000*/ 	.word	0x00000000
	.align		4
        /*0004*/ 	.word	0xffffffff
	.align		4
        /*0008*/ 	.word	0x00000000
	.align		4
        /*000c*/ 	.word	0xfffffffe
	.align		4
        /*0010*/ 	.word	0x00000000
	.align		4
        /*0014*/ 	.word	0xfffffffd
	.align		4
        /*0018*/ 	.word	0x00000000
	.align		4
        /*001c*/ 	.word	0xfffffffc


//--------------------- .nv.constant4             --------------------------
	.section	.nv.constant4,"a",@progbits
	.align	8
	.align		8
.nv.constant4:
        /*0000*/ 	.dword	_$_str


//--------------------- .text.attn_fwd            --------------------------
	.section	.text.attn_fwd,"ax",@progbits
	.align	128
        .global         attn_fwd
        .type           attn_fwd,@function
        .size           attn_fwd,(.L_x_3 - attn_fwd)
        .other          attn_fwd,@"STO_CUDA_ENTRY STV_DEFAULT"
attn_fwd:
.text.attn_fwd:
[----:B------:R-:W0:Y:S01]  /*0000*/  LDC R1, c[0x0][0x28] ;  /* 0x00000a00ff017b82 */ /* 0x000e220000000800 */
[----:B------:R-:W1:Y:S07]  /*0010*/  S2R R44, SR_TID.X ;  /* 0x00000000002c7919 */ /* 0x000e6e0000002100 */
[----:B------:R-:W2:Y:S01]  /*0020*/  S2UR UR7, SR_CTAID.Y ;  /* 0x00000000000779c3 */ /* 0x000ea20000002600 */
[----:B------:R-:W-:Y:S01]  /*0030*/  ULDC.64 UR4, c[0x0][0x240] ;  /* 0x0000900000047ab9 */ /* 0x000fe20000000a00 */
[----:B------:R-:W-:Y:S01]  /*0040*/  ULDC.64 UR10, c[0x0][0x208] ;  /* 0x00008200000a7ab9 */ /* 0x000fe20000000a00 */
[----:B------:R-:W3:Y:S01]  /*0050*/  S2R R3, SR_CTAID.X ;  /* 0x0000000000037919 */ /* 0x000ee20000002500 */
[----:B0-----:R-:W-:-:S04]  /*0060*/  VIADD R1, R1, 0xfffffdf8 ;  /* 0xfffffdf801017836 */ /* 0x001fc80000000000 */
[----:B------:R-:W0:Y:S08]  /*0070*/  LDC R45, c[0x0][0x248] ;  /* 0x00009200ff2d7b82 */ /* 0x000e300000000800 */
[----:B------:R-:W4:Y:S01]  /*0080*/  LDC.64 R42, c[0x0][0x210] ;  /* 0x00008400ff2a7b82 */ /* 0x000f220000000a00 */
[----:B--2---:R-:W-:-:S04]  /*0090*/  UIMAD UR4, UR7, UR4, URZ ;  /* 0x00000004070472a4 */ /* 0x004fc8000f8e023f */
[----:B------:R-:W-:Y:S01]  /*00a0*/  USHF.L.U32 UR6, UR4, 0x1, URZ ;  /* 0x0000000104067899 */ /* 0x000fe2000800063f */
[----:B-1----:R-:W-:Y:S02]  /*00b0*/  LOP3.LUT R0, R44, 0x1f, RZ, 0xc0, !PT ;  /* 0x0000001f2c007812 */ /* 0x002fe400078ec0ff */
[----:B------:R-:W-:-:S03]  /*00c0*/  SHF.R.U32.HI R2, RZ, 0x5, R44 ;  /* 0x00000005ff027819 */ /* 0x000fc6000001162c */
[----:B---3--:R-:W-:Y:S01]  /*00d0*/  IMAD R4, R3, 0x20, R0 ;  /* 0x0000002003047824 */ /* 0x008fe200078e0200 */
[----:B------:R-:W-:-:S03]  /*00e0*/  SGXT.U32 R2, R2, 0x3 ;  /* 0x000000030202781a */ /* 0x000fc60000000000 */
[----:B------:R-:W-:Y:S01]  /*00f0*/  IMAD R0, R4, UR5, RZ ;  /* 0x0000000504007c24 */ /* 0x000fe2000f8e02ff */
[----:B------:R-:W-:Y:S01]  /*0100*/  UIMAD.WIDE UR4, UR4, 0x2, URZ ;  /* 0x00000002040478a5 */ /* 0x000fe2000f8e023f */
[----:B0-----:R-:W-:Y:S02]  /*0110*/  IMAD R5, R2, R45, RZ ;  /* 0x0000002d02057224 */ /* 0x001fe400078e02ff */
[C---:B------:R-:W-:Y:S02]  /*0120*/  IMAD.SHL.U32 R3, R0.reuse, 0x2, RZ ;  /* 0x0000000200037824 */ /* 0x040fe400078e00ff */
[----:B------:R-:W-:Y:S01]  /*0130*/  IMAD.HI R0, R0, 0x2, RZ ;  /* 0x0000000200007827 */ /* 0x000fe200078e02ff */
[----:B------:R-:W-:Y:S02]  /*0140*/  LEA R7, R45, R5, 0x3 ;  /* 0x000000052d077211 */ /* 0x000fe400078e18ff */
[----:B----4-:R-:W-:-:S04]  /*0150*/  IADD3 R41, P0, P1, R3, UR6, R42 ;  /* 0x0000000603297c10 */ /* 0x010fc8000f91e02a */
[----:B------:R-:W-:Y:S01]  /*0160*/  IADD3.X R43, R0, UR5, R43, P0, P1 ;  /* 0x00000005002b7c10 */ /* 0x000fe200087e242b */
[----:B------:R-:W-:Y:S01]  /*0170*/  IMAD R0, R45, 0x8, R7 ;  /* 0x000000082d007824 */ /* 0x000fe200078e0207 */
[-C--:B------:R-:W-:Y:S02]  /*0180*/  LEA R2, P0, R5, R41.reuse, 0x1 ;  /* 0x0000002905027211 */ /* 0x080fe400078008ff */
[----:B------:R-:W-:Y:S01]  /*0190*/  LEA R4, P1, R7, R41, 0x1 ;  /* 0x0000002907047211 */ /* 0x000fe200078208ff */
[----:B------:R-:W-:Y:S01]  /*01a0*/  IMAD R9, R45, 0x8, R0 ;  /* 0x000000082d097824 */ /* 0x000fe200078e0200 */
[----:B------:R-:W-:Y:S02]  /*01b0*/  LEA.HI.X.SX32 R3, R5, R43, 0x1, P0 ;  /* 0x0000002b05037211 */ /* 0x000fe400000f0eff */
[C---:B------:R-:W-:Y:S02]  /*01c0*/  LEA R6, P0, R0.reuse, R41, 0x1 ;  /* 0x0000002900067211 */ /* 0x040fe400078008ff */
[-C--:B------:R-:W-:Y:S01]  /*01d0*/  LEA.HI.X.SX32 R5, R7, R43.reuse, 0x1, P1 ;  /* 0x0000002b07057211 */ /* 0x080fe200008f0eff */
[----:B------:R0:W2:Y:S01]  /*01e0*/  LDG.E.U16 R15, desc[UR10][R2.64] ;  /* 0x0000000a020f7981 */ /* 0x0000a2000c1e1500 */
[----:B------:R-:W-:Y:S01]  /*01f0*/  LEA.HI.X.SX32 R7, R0, R43, 0x1, P0 ;  /* 0x0000002b00077211 */ /* 0x000fe200000f0eff */
[----:B------:R-:W-:Y:S01]  /*0200*/  IMAD R0, R45, 0x8, R9 ;  /* 0x000000082d007824 */ /* 0x000fe200078e0209 */
[C---:B------:R-:W-:Y:S01]  /*0210*/  LEA R8, P0, R9.reuse, R41, 0x1 ;  /* 0x0000002909087211 */ /* 0x040fe200078008ff */
[----:B------:R1:W3:Y:S03]  /*0220*/  LDG.E.U16 R16, desc[UR10][R4.64] ;  /* 0x0000000a04107981 */ /* 0x0002e6000c1e1500 */
[----:B------:R-:W-:Y:S01]  /*0230*/  LEA.HI.X.SX32 R9, R9, R43, 0x1, P0 ;  /* 0x0000002b09097211 */ /* 0x000fe200000f0eff */
[----:B------:R4:W5:Y:S01]  /*0240*/  LDG.E.U16 R17, desc[UR10][R6.64] ;  /* 0x0000000a06117981 */ /* 0x000962000c1e1500 */
[----:B------:R-:W-:-:S02]  /*0250*/  LEA R10, P0, R0, R41, 0x1 ;  /* 0x00000029000a7211 */ /* 0x000fc400078008ff */
[----:B------:R-:W-:Y:S01]  /*0260*/  LEA R13, R45, R0, 0x3 ;  /* 0x000000002d0d7211 */ /* 0x000fe200078e18ff */
[----:B------:R4:W5:Y:S01]  /*0270*/  LDG.E.U16 R18, desc[UR10][R8.64] ;  /* 0x0000000a08127981 */ /* 0x000962000c1e1500 */
[----:B------:R-:W-:-:S03]  /*0280*/  LEA.HI.X.SX32 R11, R0, R43, 0x1, P0 ;  /* 0x0000002b000b7211 */ /* 0x000fc600000f0eff */
[----:B------:R-:W-:Y:S01]  /*0290*/  IMAD R0, R45, 0x8, R13 ;  /* 0x000000082d007824 */ /* 0x000fe200078e020d */
[-C--:B0-----:R-:W-:Y:S01]  /*02a0*/  LEA R2, P0, R13, R41.reuse, 0x1 ;  /* 0x000000290d027211 */ /* 0x081fe200078008ff */
[----:B------:R0:W5:Y:S02]  /*02b0*/  LDG.E.U16 R19, desc[UR10][R10.64] ;  /* 0x0000000a0a137981 */ /* 0x000164000c1e1500 */
[----:B------:R-:W-:Y:S01]  /*02c0*/  IMAD R14, R45, 0x8, R0 ;  /* 0x000000082d0e7824 */ /* 0x000fe200078e0200 */
[C---:B------:R-:W-:Y:S02]  /*02d0*/  LEA R12, P1, R0.reuse, R41, 0x1 ;  /* 0x00000029000c7211 */ /* 0x040fe400078208ff */
[-C--:B------:R-:W-:Y:S02]  /*02e0*/  LEA.HI.X.SX32 R3, R13, R43.reuse, 0x1, P0 ;  /* 0x0000002b0d037211 */ /* 0x080fe400000f0eff */
[----:B------:R-:W-:Y:S01]  /*02f0*/  LEA.HI.X.SX32 R13, R0, R43, 0x1, P1 ;  /* 0x0000002b000d7211 */ /* 0x000fe200008f0eff */
[----:B------:R-:W-:Y:S01]  /*0300*/  IMAD R0, R45, 0x8, R14 ;  /* 0x000000082d007824 */ /* 0x000fe200078e020e */
[C---:B-1----:R-:W-:Y:S01]  /*0310*/  LEA R4, P0, R14.reuse, R41, 0x1 ;  /* 0x000000290e047211 */ /* 0x042fe200078008ff */
[----:B------:R1:W5:Y:S03]  /*0320*/  LDG.E.U16 R20, desc[UR10][R2.64] ;  /* 0x0000000a02147981 */ /* 0x000366000c1e1500 */
[----:B------:R-:W-:Y:S01]  /*0330*/  LEA.HI.X.SX32 R5, R14, R43, 0x1, P0 ;  /* 0x0000002b0e057211 */ /* 0x000fe200000f0eff */
[----:B------:R-:W5:Y:S01]  /*0340*/  LDG.E.U16 R21, desc[UR10][R12.64] ;  /* 0x0000000a0c157981 */ /* 0x000f62000c1e1500 */
[----:B----4-:R-:W-:-:S02]  /*0350*/  LEA R6, P0, R0, R41, 0x1 ;  /* 0x0000002900067211 */ /* 0x010fc400078008ff */
[----:B------:R-:W-:Y:S01]  /*0360*/  LEA R9, R45, R0, 0x3 ;  /* 0x000000002d097211 */ /* 0x000fe200078e18ff */
[----:B------:R4:W5:Y:S01]  /*0370*/  LDG.E.U16 R22, desc[UR10][R4.64] ;  /* 0x0000000a04167981 */ /* 0x000962000c1e1500 */
[----:B------:R-:W-:-:S03]  /*0380*/  LEA.HI.X.SX32 R7, R0, R43, 0x1, P0 ;  /* 0x0000002b00077211 */ /* 0x000fc600000f0eff */
[----:B------:R-:W-:Y:S01]  /*0390*/  IMAD R0, R45, 0x8, R9 ;  /* 0x000000082d007824 */ /* 0x000fe200078e0209 */
[-C--:B------:R-:W-:Y:S01]  /*03a0*/  LEA R8, P0, R9, R41.reuse, 0x1 ;  /* 0x0000002909087211 */ /* 0x080fe200078008ff */
[----:B------:R4:W5:Y:S02]  /*03b0*/  LDG.E.U16 R23, desc[UR10][R6.64] ;  /* 0x0000000a06177981 */ /* 0x000964000c1e1500 */
[----:B------:R-:W-:Y:S01]  /*03c0*/  IMAD R14, R45, 0x8, R0 ;  /* 0x000000082d0e7824 */ /* 0x000fe200078e0200 */
[C---:B0-----:R-:W-:Y:S02]  /*03d0*/  LEA R10, P1, R0.reuse, R41, 0x1 ;  /* 0x00000029000a7211 */ /* 0x041fe400078208ff */
        /* <DEDUP_REMOVED lines=9> */
[----:B------:R1:W4:Y:S01]  /*0470*/  LDG.E.U16 R26, desc[UR10][R2.64] ;  /* 0x0000000a021a7981 */ /* 0x000322000c1e1500 */
[----:B------:R-:W-:-:S03]  /*0480*/  LEA.HI.X.SX32 R5, R0, R43, 0x1, P0 ;  /* 0x0000002b00057211 */ /* 0x000fc600000f0eff */
[----:B------:R-:W-:Y:S01]  /*0490*/  IMAD R0, R45, 0x8, R13 ;  /* 0x000000082d007824 */ /* 0x000fe200078e020d */
[-C--:B------:R-:W-:Y:S01]  /*04a0*/  LEA R6, P0, R13, R41.reuse, 0x1 ;  /* 0x000000290d067211 */ /* 0x080fe200078008ff */
[----:B------:R1:W4:Y:S02]  /*04b0*/  LDG.E.U16 R27, desc[UR10][R4.64] ;  /* 0x0000000a041b7981 */ /* 0x000324000c1e1500 */
[----:B------:R-:W-:Y:S01]  /*04c0*/  IMAD R14, R45, 0x8, R0 ;  /* 0x000000082d0e7824 */ /* 0x000fe200078e0200 */
[C---:B------:R-:W-:Y:S02]  /*04d0*/  LEA R12, P1, R0.reuse, R41, 0x1 ;  /* 0x00000029000c7211 */ /* 0x040fe400078208ff */
[-C--:B------:R-:W-:Y:S02]  /*04e0*/  LEA.HI.X.SX32 R7, R13, R43.reuse, 0x1, P0 ;  /* 0x0000002b0d077211 */ /* 0x080fe400000f0eff */
[----:B------:R-:W-:Y:S01]  /*04f0*/  LEA.HI.X.SX32 R13, R0, R43, 0x1, P1 ;  /* 0x0000002b000d7211 */ /* 0x000fe200008f0eff */
[----:B------:R-:W-:Y:S01]  /*0500*/  IMAD R0, R45, 0x8, R14 ;  /* 0x000000082d007824 */ /* 0x000fe200078e020e */
[C---:B0-----:R-:W-:Y:S01]  /*0510*/  LEA R8, P0, R14.reuse, R41, 0x1 ;  /* 0x000000290e087211 */ /* 0x041fe200078008ff */
[----:B------:R0:W4:Y:S03]  /*0520*/  LDG.E.U16 R28, desc[UR10][R6.64] ;  /* 0x0000000a061c7981 */ /* 0x000126000c1e1500 */
[----:B------:R-:W-:Y:S01]  /*0530*/  LEA.HI.X.SX32 R9, R14, R43, 0x1, P0 ;  /* 0x0000002b0e097211 */ /* 0x000fe200000f0eff */
[----:B------:R-:W4:Y:S01]  /*0540*/  LDG.E.U16 R29, desc[UR10][R12.64] ;  /* 0x0000000a0c1d7981 */ /* 0x000f22000c1e1500 */
[----:B-1----:R-:W-:-:S02]  /*0550*/  LEA R2, P0, R0, R41, 0x1 ;  /* 0x0000002900027211 */ /* 0x002fc400078008ff */
        /* <DEDUP_REMOVED lines=30> */
[----:B------:R0:W4:Y:S01]  /*0740*/  LDG.E.U16 R37, desc[UR10][R12.64] ;  /* 0x0000000a0c257981 */ /* 0x000122000c1e1500 */
        /* <DEDUP_REMOVED lines=11> */
[C---:B------:R-:W-:Y:S01]  /*0800*/  IMAD R0, R45.reuse, 0x8, R14 ;  /* 0x000000082d007824 */ /* 0x040fe200078e020e */
[C---:B0-----:R-:W-:Y:S01]  /*0810*/  LEA R2, P0, R14.reuse, R41, 0x1 ;  /* 0x000000290e027211 */ /* 0x041fe200078008ff */
[----:B------:R0:W4:Y:S03]  /*0820*/  LDG.E.U16 R40, desc[UR10][R8.64] ;  /* 0x0000000a08287981 */ /* 0x000126000c1e1500 */
[----:B------:R-:W-:Y:S01]  /*0830*/  LEA R13, R45, R0, 0x3 ;  /* 0x000000002d0d7211 */ /* 0x000fe200078e18ff */
[----:B------:R-:W4:Y:S01]  /*0840*/  LDG.E.U16 R10, desc[UR10][R10.64] ;  /* 0x0000000a0a0a7981 */ /* 0x000f22000c1e1500 */
[----:B------:R-:W-:-:S02]  /*0850*/  LEA.HI.X.SX32 R3, R14, R43, 0x1, P0 ;  /* 0x0000002b0e037211 */ /* 0x000fc400000f0eff */
[C---:B-1----:R-:W-:Y:S01]  /*0860*/  LEA R4, P0, R0.reuse, R41, 0x1 ;  /* 0x0000002900047211 */ /* 0x042fe200078008ff */
[C---:B------:R-:W-:Y:S02]  /*0870*/  IMAD R14, R45.reuse, 0x8, R13 ;  /* 0x000000082d0e7824 */ /* 0x040fe400078e020d */
[----:B------:R1:W4:Y:S01]  /*0880*/  LDG.E.U16 R2, desc[UR10][R2.64] ;  /* 0x0000000a02027981 */ /* 0x000322000c1e1500 */
[----:B------:R-:W-:Y:S01]  /*0890*/  LEA.HI.X.SX32 R5, R0, R43, 0x1, P0 ;  /* 0x0000002b00057211 */ /* 0x000fe200000f0eff */
[----:B------:R-:W-:Y:S01]  /*08a0*/  IMAD R0, R45, 0x8, R14 ;  /* 0x000000082d007824 */ /* 0x000fe200078e020e */
[CC--:B------:R-:W-:Y:S02]  /*08b0*/  LEA R6, P0, R13.reuse, R41.reuse, 0x1 ;  /* 0x000000290d067211 */ /* 0x0c0fe400078008ff */
[----:B------:R-:W-:Y:S02]  /*08c0*/  LEA R12, P1, R14, R41, 0x1 ;  /* 0x000000290e0c7211 */ /* 0x000fe400078208ff */
[----:B------:R-:W-:-:S02]  /*08d0*/  LEA.HI.X.SX32 R7, R13, R43, 0x1, P0 ;  /* 0x0000002b0d077211 */ /* 0x000fc400000f0eff */
[----:B0-----:R-:W-:Y:S02]  /*08e0*/  LEA R8, P0, R0, R41, 0x1 ;  /* 0x0000002900087211 */ /* 0x001fe400078008ff */
[-C--:B------:R-:W-:Y:S01]  /*08f0*/  LEA.HI.X.SX32 R13, R14, R43.reuse, 0x1, P1 ;  /* 0x0000002b0e0d7211 */ /* 0x080fe200008f0eff */
[----:B------:R-:W4:Y:S01]  /*0900*/  LDG.E.U16 R11, desc[UR10][R6.64] ;  /* 0x0000000a060b7981 */ /* 0x000f22000c1e1500 */
[----:B------:R-:W-:-:S03]  /*0910*/  LEA.HI.X.SX32 R9, R0, R43, 0x1, P0 ;  /* 0x0000002b00097211 */ /* 0x000fc600000f0eff */
[----:B------:R-:W4:Y:S04]  /*0920*/  LDG.E.U16 R14, desc[UR10][R4.64] ;  /* 0x0000000a040e7981 */ /* 0x000f28000c1e1500 */
[----:B------:R-:W4:Y:S04]  /*0930*/  LDG.E.U16 R12, desc[UR10][R12.64] ;  /* 0x0000000a0c0c7981 */ /* 0x000f28000c1e1500 */
[----:B------:R0:W4:Y:S01]  /*0940*/  LDG.E.U16 R9, desc[UR10][R8.64] ;  /* 0x0000000a08097981 */ /* 0x000122000c1e1500 */
[C---:B------:R-:W-:Y:S02]  /*0950*/  LOP3.LUT R0, R44.reuse, 0xc0, RZ, 0xc0, !PT ;  /* 0x000000c02c007812 */ /* 0x040fe400078ec0ff */
[----:B------:R-:W-:-:S02]  /*0960*/  LOP3.LUT R245, R44, 0xff, RZ, 0xc0, !PT ;  /* 0x000000ff2cf57812 */ /* 0x000fc400078ec0ff */
[----:B-1----:R-:W-:-:S03]  /*0970*/  SHF.R.U32.HI R3, RZ, 0x2, R0 ;  /* 0x00000002ff037819 */ /* 0x002fc60000011600 */
[----:B------:R-:W-:Y:S01]  /*0980*/  IMAD.SHL.U32 R0, R245, 0x2, RZ ;  /* 0x00000002f5007824 */ /* 0x000fe200078e00ff */
[----:B------:R-:W1:Y:S04]  /*0990*/  S2UR UR6, SR_CgaCtaId ;  /* 0x00000000000679c3 */ /* 0x000e680000008800 */
[----:B------:R-:W-:-:S04]  /*09a0*/  LOP3.LUT R41, R0, R3, RZ, 0x3c, !PT ;  /* 0x0000000300297212 */ /* 0x000fc800078e3cff */
[----:B------:R-:W1:Y:S01]  /*09b0*/  LDC R0, c[0x0][0x280] ;  /* 0x0000a000ff007b82 */ /* 0x000e620000000800 */
[----:B------:R-:W-:Y:S01]  /*09c0*/  UMOV UR4, 0x400 ;  /* 0x0000040000047882 */ /* 0x000fe20000000000 */
[----:B0-----:R-:W-:Y:S01]  /*09d0*/  MOV R8, 0x3f800000 ;  /* 0x3f80000000087802 */ /* 0x001fe20000000f00 */
[----:B------:R-:W-:Y:S01]  /*09e0*/  IMAD.MOV.U32 R7, RZ, RZ, -0x800000 ;  /* 0xff800000ff077424 */ /* 0x000fe200078e00ff */
[----:B------:R-:W-:Y:S01]  /*09f0*/  MOV R4, 0xff800000 ;  /* 0xff80000000047802 */ /* 0x000fe20000000f00 */
[----:B-1----:R-:W-:Y:S01]  /*0a00*/  ULEA UR6, UR6, UR4, 0x18 ;  /* 0x0000000406067291 */ /* 0x002fe2000f8ec03f */
[----:B------:R-:W-:Y:S01]  /*0a10*/  ISETP.GE.AND P0, PT, R0, 0x1, PT ;  /* 0x000000010000780c */ /* 0x000fe20003f06270 */
[----:B------:R-:W-:Y:S01]  /*0a20*/  IMAD.MOV.U32 R6, RZ, RZ, -0x800000 ;  /* 0xff800000ff067424 */ /* 0x000fe200078e00ff */
[----:B------:R-:W-:Y:S01]  /*0a30*/  CS2R R96, SRZ ;  /* 0x0000000000607805 */ /* 0x000fe2000001ff00 */
[----:B------:R-:W-:Y:S01]  /*0a40*/  IMAD.MOV.U32 R5, RZ, RZ, -0x800000 ;  /* 0xff800000ff057424 */ /* 0x000fe200078e00ff */
[----:B------:R-:W-:Y:S01]  /*0a50*/  CS2R R98, SRZ ;  /* 0x0000000000627805 */ /* 0x000fe2000001ff00 */
[----:B------:R-:W-:Y:S01]  /*0a60*/  IMAD.MOV.U32 R3, RZ, RZ, 0x3f800000 ;  /* 0x3f800000ff037424 */ /* 0x000fe200078e00ff */
[----:B------:R-:W-:Y:S01]  /*0a70*/  CS2R R100, SRZ ;  /* 0x0000000000647805 */ /* 0x000fe2000001ff00 */
[----:B------:R-:W-:Y:S01]  /*0a80*/  IMAD.MOV.U32 R0, RZ, RZ, 0x3f800000 ;  /* 0x3f800000ff007424 */ /* 0x000fe200078e00ff */
[----:B------:R-:W-:-:S02]  /*0a90*/  CS2R R102, SRZ ;  /* 0x0000000000667805 */ /* 0x000fc4000001ff00 */
[----:B------:R-:W-:Y:S02]  /*0aa0*/  CS2R R88, SRZ ;  /* 0x0000000000587805 */ /* 0x000fe4000001ff00 */
[----:B------:R-:W-:Y:S02]  /*0ab0*/  CS2R R90, SRZ ;  /* 0x00000000005a7805 */ /* 0x000fe4000001ff00 */
[----:B------:R-:W-:Y:S02]  /*0ac0*/  CS2R R92, SRZ ;  /* 0x00000000005c7805 */ /* 0x000fe4000001ff00 */
[----:B------:R-:W-:Y:S02]  /*0ad0*/  CS2R R94, SRZ ;  /* 0x00000000005e7805 */ /* 0x000fe4000001ff00 */
[----:B------:R-:W-:Y:S02]  /*0ae0*/  CS2R R116, SRZ ;  /* 0x0000000000747805 */ /* 0x000fe4000001ff00 */
[----:B------:R-:W-:-:S02]  /*0af0*/  CS2R R118, SRZ ;  /* 0x0000000000767805 */ /* 0x000fc4000001ff00 */
[----:B------:R-:W-:Y:S02]  /*0b00*/  CS2R R124, SRZ ;  /* 0x00000000007c7805 */ /* 0x000fe4000001ff00 */
[----:B------:R-:W-:Y:S02]  /*0b10*/  CS2R R126, SRZ ;  /* 0x00000000007e7805 */ /* 0x000fe4000001ff00 */
[----:B------:R-:W-:Y:S02]  /*0b20*/  CS2R R128, SRZ ;  /* 0x0000000000807805 */ /* 0x000fe4000001ff00 */
[----:B------:R-:W-:Y:S02]  /*0b30*/  CS2R R130, SRZ ;  /* 0x0000000000827805 */ /* 0x000fe4000001ff00 */
[----:B------:R-:W-:Y:S02]  /*0b40*/  CS2R R132, SRZ ;  /* 0x0000000000847805 */ /* 0x000fe4000001ff00 */
[----:B------:R-:W-:Y:S01]  /*0b50*/  CS2R R134, SRZ ;  /* 0x0000000000867805 */ /* 0x000fe2000001ff00 */
[----:B--2---:R-:W-:Y:S04]  /*0b60*/  STS.U16 [R41+UR6+0x8000], R15 ;  /* 0x0080000f29007988 */ /* 0x004fe80008000406 */
[----:B---3--:R-:W-:Y:S04]  /*0b70*/  STS.U16 [R41+UR6+0x8200], R16 ;  /* 0x0082001029007988 */ /* 0x008fe80008000406 */
[----:B-----5:R-:W-:Y:S04]  /*0b80*/  STS.U16 [R41+UR6+0x8400], R17 ;  /* 0x0084001129007988 */ /* 0x020fe80008000406 */
[----:B------:R-:W-:Y:S04]  /*0b90*/  STS.U16 [R41+UR6+0x8600], R18 ;  /* 0x0086001229007988 */ /* 0x000fe80008000406 */
[----:B------:R-:W-:Y:S04]  /*0ba0*/  STS.U16 [R41+UR6+0x8800], R19 ;  /* 0x0088001329007988 */ /* 0x000fe80008000406 */
[----:B------:R-:W-:Y:S04]  /*0bb0*/  STS.U16 [R41+UR6+0x8a00], R20 ;  /* 0x008a001429007988 */ /* 0x000fe80008000406 */
[----:B------:R-:W-:Y:S04]  /*0bc0*/  STS.U16 [R41+UR6+0x8c00], R21 ;  /* 0x008c001529007988 */ /* 0x000fe80008000406 */
[----:B------:R-:W-:Y:S04]  /*0bd0*/  STS.U16 [R41+UR6+0x8e00], R22 ;  /* 0x008e001629007988 */ /* 0x000fe80008000406 */
[----:B------:R-:W-:Y:S04]  /*0be0*/  STS.U16 [R41+UR6+0x9000], R23 ;  /* 0x0090001729007988 */ /* 0x000fe80008000406 */
[----:B------:R-:W-:Y:S04]  /*0bf0*/  STS.U16 [R41+UR6+0x9200], R24 ;  /* 0x0092001829007988 */ /* 0x000fe80008000406 */
[----:B------:R-:W-:Y:S04]  /*0c00*/  STS.U16 [R41+UR6+0x9400], R25 ;  /* 0x0094001929007988 */ /* 0x000fe80008000406 */
[----:B----4-:R-:W-:Y:S04]  /*0c10*/  STS.U16 [R41+UR6+0x9600], R26 ;  /* 0x0096001a29007988 */ /* 0x010fe80008000406 */
        /* <DEDUP_REMOVED lines=15> */
[----:B------:R0:W-:Y:S04]  /*0d10*/  STS.U16 [R41+UR6+0xb600], R2 ;  /* 0x00b6000229007988 */ /* 0x0001e80008000406 */
[----:B------:R-:W-:Y:S01]  /*0d20*/  STS.U16 [R41+UR6+0xba00], R11 ;  /* 0x00ba000b29007988 */ /* 0x000fe20008000406 */
[----:B0-----:R-:W-:-:S03]  /*0d30*/  IMAD.MOV.U32 R2, RZ, RZ, 0x3f800000 ;  /* 0x3f800000ff027424 */ /* 0x001fc600078e00ff */
[----:B------:R-:W-:Y:S04]  /*0d40*/  STS.U16 [R41+UR6+0xb800], R14 ;  /* 0x00b8000e29007988 */ /* 0x000fe80008000406 */
[----:B------:R-:W-:Y:S04]  /*0d50*/  STS.U16 [R41+UR6+0xbc00], R12 ;  /* 0x00bc000c29007988 */ /* 0x000fe80008000406 */
[----:B------:R0:W-:Y:S02]  /*0d60*/  STS.U16 [R41+UR6+0xbe00], R9 ;  /* 0x00be000929007988 */ /* 0x0001e40008000406 */
[----:B0-----:R-:W-:Y:S01]  /*0d70*/  LOP3.LUT R9, R44, 0x3f, RZ, 0xc0, !PT ;  /* 0x0000003f2c097812 */ /* 0x001fe200078ec0ff */
[----:B------:R-:W-:Y:S06]  /*0d80*/  @!P0 BRA `(.L_x_0) ;  /* 0x00000054002c8947 */ /* 0x000fec0003800000 */
[----:B------:R-:W0:Y:S01]  /*0d90*/  LDC R53, c[0x0][0x268] ;  /* 0x00009a00ff357b82 */ /* 0x000e220000000800 */
[----:B------:R-:W-:Y:S01]  /*0da0*/  SHF.R.U32.HI R0, RZ, 0x6, R44 ;  /* 0x00000006ff007819 */ /* 0x000fe2000001162c */
[----:B------:R-:W-:Y:S01]  /*0db0*/  ULDC.64 UR4, c[0x0][0x260] ;  /* 0x0000980000047ab9 */ /* 0x000fe20000000a00 */
[----:B------:R-:W-:Y:S01]  /*0dc0*/  ULDC.64 UR12, c[0x0][0x218] ;  /* 0x00008600000c7ab9 */ /* 0x000fe20000000a00 */
[----:B------:R-:W-:Y:S01]  /*0dd0*/  UIMAD UR4, UR7, UR4, URZ ;  /* 0x00000004070472a4 */ /* 0x000fe2000f8e023f */
[----:B------:R-:W-:Y:S01]  /*0de0*/  SGXT.U32 R0, R0, 0x2 ;  /* 0x000000020000781a */ /* 0x000fe20000000000 */
[----:B------:R-:W-:Y:S01]  /*0df0*/  IMAD R9, R9, UR5, RZ ;  /* 0x0000000509097c24 */ /* 0x000fe2000f8e02ff */
[----:B------:R-:W-:Y:S01]  /*0e00*/  ULDC UR5, c[0x0][0x258] ;  /* 0x0000960000057ab9 */ /* 0x000fe20000000800 */
[----:B------:R-:W1:Y:S01]  /*0e10*/  LDC.64 R2, c[0x0][0x250] ;  /* 0x00009400ff027b82 */ /* 0x000e620000000a00 */
[----:B------:R-:W-:Y:S01]  /*0e20*/  USHF.L.U32 UR8, UR4, 0x1, URZ ;  /* 0x0000000104087899 */ /* 0x000fe2000800063f */
[----:B------:R-:W-:Y:S01]  /*0e30*/  IMAD.SHL.U32 R7, R9, 0x2, RZ ;  /* 0x0000000209077824 */ /* 0x000fe200078e00ff */
[----:B------:R-:W-:-:S02]  /*0e40*/  LOP3.LUT P0, RZ, R44, 0x7, RZ, 0xc0, !PT ;  /* 0x000000072cff7812 */ /* 0x000fc4000780c0ff */
[----:B------:R-:W-:Y:S02]  /*0e50*/  CS2R R96, SRZ ;  /* 0x0000000000607805 */ /* 0x000fe4000001ff00 */
[----:B------:R-:W-:Y:S02]  /*0e60*/  LOP3.LUT P1, RZ, R44, 0x3, RZ, 0xc0, !PT ;  /* 0x000000032cff7812 */ /* 0x000fe4000782c0ff */
[----:B------:R-:W-:Y:S02]  /*0e70*/  CS2R R98, SRZ ;  /* 0x0000000000627805 */ /* 0x000fe4000001ff00 */
[----:B------:R-:W-:Y:S01]  /*0e80*/  MOV R72, 0xff800000 ;  /* 0xff80000000487802 */ /* 0x000fe20000000f00 */
[----:B------:R-:W2:Y:S01]  /*0e90*/  LDC.64 R60, c[0x0][0x220] ;  /* 0x00008800ff3c7b82 */ /* 0x000ea20000000a00 */
[----:B------:R-:W-:Y:S02]  /*0ea0*/  CS2R R100, SRZ ;  /* 0x0000000000647805 */ /* 0x000fe4000001ff00 */
[----:B------:R-:W-:Y:S01]  /*0eb0*/  CS2R R102, SRZ ;  /* 0x0000000000667805 */ /* 0x000fe2000001ff00 */
[----:B------:R-:W-:Y:S01]  /*0ec0*/  ULDC UR9, c[0x0][0x238] ;  /* 0x00008e0000097ab9 */ /* 0x000fe20000000800 */
[----:B0-----:R-:W-:-:S02]  /*0ed0*/  IMAD R4, R0, R53, RZ ;  /* 0x0000003500047224 */ /* 0x001fc400078e02ff */
[----:B------:R-:W-:Y:S01]  /*0ee0*/  IMAD R0, R245, UR5, RZ ;  /* 0x00000005f5007c24 */ /* 0x000fe2000f8e02ff */
[----:B------:R-:W-:Y:S02]  /*0ef0*/  UIMAD.WIDE UR4, UR4, 0x2, URZ ;  /* 0x00000002040478a5 */ /* 0x000fe4000f8e023f */
[----:B------:R-:W-:Y:S01]  /*0f00*/  LEA R6, R53, R4, 0x2 ;  /* 0x0000000435067211 */ /* 0x000fe200078e10ff */
[----:B------:R-:W-:Y:S02]  /*0f10*/  IMAD.SHL.U32 R15, R0, 0x2, RZ ;  /* 0x00000002000f7824 */ /* 0x000fe400078e00ff */
[----:B-1----:R-:W-:Y:S01]  /*0f20*/  IMAD R2, R2, UR7, RZ ;  /* 0x0000000702027c24 */ /* 0x002fe2000f8e02ff */
[----:B------:R-:W-:Y:S01]  /*0f30*/  SHF.L.U32 R65, R3, 0x3, RZ ;  /* 0x0000000303417819 */ /* 0x000fe200000006ff */
[----:B------:R-:W-:Y:S01]  /*0f40*/  IMAD R8, R53, 0x4, R6 ;  /* 0x0000000435087824 */ /* 0x000fe200078e0206 */
[----:B------:R-:W-:Y:S01]  /*0f50*/  UMOV UR4, URZ ;  /* 0x0000003f00047c82 */ /* 0x000fe20008000000 */
[----:B------:R-:W-:-:S04]  /*0f60*/  IMAD.HI R5, R0, 0x2, RZ ;  /* 0x0000000200057827 */ /* 0x000fc800078e02ff */
[----:B------:R-:W-:Y:S01]  /*0f70*/  IMAD R10, R53, 0x4, R8 ;  /* 0x00000004350a7824 */ /* 0x000fe200078e0208 */
[----:B--2---:R-:W-:Y:S01]  /*0f80*/  IADD3 R59, P4, P5, R7, UR8, R60 ;  /* 0x00000008073b7c10 */ /* 0x004fe2000fd9e03c */
[C---:B------:R-:W-:Y:S02]  /*0f90*/  IMAD.SHL.U32 R14, R2.reuse, 0x2, RZ ;  /* 0x00000002020e7824 */ /* 0x040fe400078e00ff */
[----:B------:R-:W-:Y:S02]  /*0fa0*/  IMAD R11, R53, 0x4, R10 ;  /* 0x00000004350b7824 */ /* 0x000fe400078e020a */
[----:B------:R-:W-:Y:S01]  /*0fb0*/  IMAD.HI R0, R9, 0x2, RZ ;  /* 0x0000000209007827 */ /* 0x000fe200078e02ff */
[----:B------:R-:W-:Y:S02]  /*0fc0*/  IADD3 R14, P2, P3, R15, UR12, R14 ;  /* 0x0000000c0f0e7c10 */ /* 0x000fe4000fb5e00e */
[----:B------:R-:W-:Y:S01]  /*0fd0*/  LEA R12, R53, R11, 0x2 ;  /* 0x0000000b350c7211 */ /* 0x000fe200078e10ff */
[----:B------:R-:W-:Y:S01]  /*0fe0*/  IMAD.HI R2, R2, 0x2, RZ ;  /* 0x0000000202027827 */ /* 0x000fe200078e02ff */
[----:B------:R-:W-:-:S02]  /*0ff0*/  IADD3.X R61, R0, UR5, R61, P4, P5 ;  /* 0x00000005003d7c10 */ /* 0x000fc4000a7ea43d */
[-C--:B------:R-:W-:Y:S01]  /*1000*/  LEA R32, P4, R8, R59.reuse, 0x1 ;  /* 0x0000003b08207211 */ /* 0x080fe200078808ff */
[----:B------:R-:W-:Y:S01]  /*1010*/  IMAD R13, R53, 0x4, R12 ;  /* 0x00000004350d7824 */ /* 0x000fe200078e020c */
[----:B------:R-:W-:Y:S01]  /*1020*/  IADD3.X R15, R5, UR13, R2, P2, P3 ;  /* 0x0000000d050f7c10 */ /* 0x000fe200097e6402 */
[----:B------:R-:W-:Y:S01]  /*1030*/  IMAD.SHL.U32 R67, R3, 0x10, RZ ;  /* 0x0000001003437824 */ /* 0x000fe200078e00ff */
[-C--:B------:R-:W-:Y:S01]  /*1040*/  LEA R36, P2, R4, R59.reuse, 0x1 ;  /* 0x0000003b04247211 */ /* 0x080fe200078408ff */
[----:B------:R-:W-:Y:S01]  /*1050*/  IMAD R16, R53, 0x4, R13 ;  /* 0x0000000435107824 */ /* 0x000fe200078e020d */
[----:B------:R-:W-:Y:S01]  /*1060*/  LEA R34, P3, R6, R59, 0x1 ;  /* 0x0000003b06227211 */ /* 0x000fe200078608ff */
[----:B------:R-:W-:Y:S01]  /*1070*/  IMAD R147, R3, 0x22, RZ ;  /* 0x0000002203937824 */ /* 0x000fe200078e02ff */
[-C--:B------:R-:W-:Y:S01]  /*1080*/  LEA.HI.X.SX32 R37, R4, R61.reuse, 0x1, P2 ;  /* 0x0000003d04257211 */ /* 0x080fe200010f0eff */
[----:B------:R-:W-:Y:S01]  /*1090*/  IMAD R17, R53, 0x4, R16 ;  /* 0x0000000435117824 */ /* 0x000fe200078e0210 */
[-C--:B------:R-:W-:Y:S01]  /*10a0*/  LEA.HI.X.SX32 R35, R6, R61.reuse, 0x1, P3 ;  /* 0x0000003d06237211 */ /* 0x080fe200018f0eff */
[----:B------:R-:W-:Y:S01]  /*10b0*/  IMAD.SHL.U32 R63, R3, 0x4, RZ ;  /* 0x00000004033f7824 */ /* 0x000fe200078e00ff */
[----:B------:R-:W-:Y:S01]  /*10c0*/  LEA.HI.X.SX32 R33, R8, R61, 0x1, P4 ;  /* 0x0000003d08217211 */ /* 0x000fe200020f0eff */
[----:B------:R0:W-:Y:S01]  /*10d0*/  STL.64 [R1+0x30], R36 ;  /* 0x0000302401007387 */ /* 0x0001e20000100a00 */
[----:B------:R-:W-:Y:S01]  /*10e0*/  LEA R18, R53, R17, 0x2 ;  /* 0x0000001135127211 */ /* 0x000fe200078e10ff */
[C---:B------:R-:W-:Y:S01]  /*10f0*/  IMAD R209, R3.reuse, 0x42, RZ ;  /* 0x0000004203d17824 */ /* 0x040fe200078e02ff */
[C---:B------:R-:W-:Y:S01]  /*1100*/  LEA RZ, P6, R3.reuse, R14, 0x2 ;  /* 0x0000000e03ff7211 */ /* 0x040fe200078c10ff */
[----:B------:R1:W-:Y:S01]  /*1110*/  STL.64 [R1+0x28], R34 ;  /* 0x0000282201007387 */ /* 0x0003e20000100a00 */
[----:B------:R-:W-:-:S02]  /*1120*/  IMAD R205, R3, 0x44, RZ ;  /* 0x0000004403cd7824 */ /* 0x000fc400078e02ff */
[----:B------:R-:W-:Y:S01]  /*1130*/  IMAD R19, R53, 0x4, R18 ;  /* 0x0000000435137824 */ /* 0x000fe200078e0212 */
[----:B------:R2:W-:Y:S01]  /*1140*/  STL.64 [R1+0x20], R32 ;  /* 0x0000202001007387 */ /* 0x0005e20000100a00 */
[----:B------:R-:W-:Y:S02]  /*1150*/  IMAD R149, R3, 0x11, RZ ;  /* 0x0000001103957824 */ /* 0x000fe400078e02ff */
[----:B------:R-:W-:Y:S01]  /*1160*/  IMAD R20, R53, 0x4, R19 ;  /* 0x0000000435147824 */ /* 0x000fe200078e0213 */
[CC--:B0-----:R-:W-:Y:S01]  /*1170*/  LEA R36, P2, R10.reuse, R59.reuse, 0x1 ;  /* 0x0000003b0a247211 */ /* 0x0c1fe200078408ff */
[----:B------:R-:W-:Y:S02]  /*1180*/  IMAD R151, R3, 0x21, RZ ;  /* 0x0000002103977824 */ /* 0x000fe400078e02ff */
[----:B------:R-:W-:Y:S01]  /*1190*/  IMAD R21, R53, 0x4, R20 ;  /* 0x0000000435157824 */ /* 0x000fe200078e0214 */
[----:B-1----:R-:W-:Y:S01]  /*11a0*/  LEA R34, P3, R11, R59, 0x1 ;  /* 0x0000003b0b227211 */ /* 0x002fe200078608ff */
[C---:B------:R-:W-:Y:S01]  /*11b0*/  IMAD R141, R3.reuse, 0x12, RZ ;  /* 0x00000012038d7824 */ /* 0x040fe200078e02ff */
[----:B------:R-:W-:Y:S01]  /*11c0*/  LEA.HI.X.SX32 R37, R10, R61, 0x1, P2 ;  /* 0x0000003d0a257211 */ /* 0x000fe200010f0eff */
[----:B------:R-:W-:Y:S01]  /*11d0*/  IMAD R150, R3, 0x4a, RZ ;  /* 0x0000004a03967824 */ /* 0x000fe200078e02ff */
[----:B------:R-:W-:Y:S01]  /*11e0*/  LEA R22, R53, R21, 0x2 ;  /* 0x0000001535167211 */ /* 0x000fe200078e10ff */
[----:B------:R-:W-:Y:S01]  /*11f0*/  IMAD R139, R3, 0x24, RZ ;  /* 0x00000024038b7824 */ /* 0x000fe200078e02ff */
[CC--:B--2---:R-:W-:Y:S01]  /*1200*/  LEA R32, P4, R12.reuse, R59.reuse, 0x1 ;  /* 0x0000003b0c207211 */ /* 0x0c4fe200078808ff */
[----:B------:R-:W-:Y:S01]  /*1210*/  STL.64 [R1+0x18], R36 ;  /* 0x0000182401007387 */ /* 0x000fe20000100a00 */
[----:B------:R-:W-:Y:S01]  /*1220*/  LEA R10, P2, R13, R59, 0x1 ;  /* 0x0000003b0d0a7211 */ /* 0x000fe200078408ff */
[----:B------:R-:W-:Y:S01]  /*1230*/  IMAD R23, R53, 0x4, R22 ;  /* 0x0000000435177824 */ /* 0x000fe200078e0216 */
[-C--:B------:R-:W-:Y:S01]  /*1240*/  LEA.HI.X.SX32 R35, R11, R61.reuse, 0x1, P3 ;  /* 0x0000003d0b237211 */ /* 0x080fe200018f0eff */
[----:B------:R-:W-:Y:S01]  /*1250*/  IMAD R201, R3, 0x46, RZ ;  /* 0x0000004603c97824 */ /* 0x000fe200078e02ff */
[-C--:B------:R-:W-:Y:S01]  /*1260*/  LEA.HI.X.SX32 R33, R12, R61.reuse, 0x1, P4 ;  /* 0x0000003d0c217211 */ /* 0x080fe200020f0eff */
[----:B------:R-:W-:Y:S01]  /*1270*/  IMAD R24, R53, 0x4, R23 ;  /* 0x0000000435187824 */ /* 0x000fe200078e0217 */
[----:B------:R-:W-:Y:S01]  /*1280*/  LEA.HI.X.SX32 R11, R13, R61, 0x1, P2 ;  /* 0x0000003d0d0b7211 */ /* 0x000fe200010f0eff */
[----:B------:R-:W-:Y:S01]  /*1290*/  STL.64 [R1+0x10], R34 ;  /* 0x0000102201007387 */ /* 0x000fe20000100a00 */
[-C--:B------:R-:W-:Y:S01]  /*12a0*/  LEA R248, P4, R17, R59.reuse, 0x1 ;  /* 0x0000003b11f87211 */ /* 0x080fe200078808ff */
[----:B------:R-:W-:Y:S01]  /*12b0*/  IMAD R25, R53, 0x4, R24 ;  /* 0x0000000435197824 */ /* 0x000fe200078e0218 */
[----:B------:R-:W-:Y:S01]  /*12c0*/  LEA R250, P3, R16, R59, 0x1 ;  /* 0x0000003b10fa7211 */ /* 0x000fe200078608ff */
[----:B------:R-:W-:Y:S01]  /*12d0*/  STL.64 [R1+0x8], R32 ;  /* 0x0000082001007387 */ /* 0x000fe20000100a00 */
[----:B------:R-:W-:Y:S01]  /*12e0*/  LEA.HI.X.SX32 R249, R17, R61, 0x1, P4 ;  /* 0x0000003d11f97211 */ /* 0x000fe200020f0eff */
[----:B------:R-:W-:Y:S01]  /*12f0*/  IMAD.SHL.U32 R69, R3, 0x20, RZ ;  /* 0x0000002003457824 */ /* 0x000fe200078e00ff */
[----:B------:R-:W-:Y:S01]  /*1300*/  LEA R26, R53, R25, 0x2 ;  /* 0x00000019351a7211 */ /* 0x000fe200078e10ff */
[----:B------:R0:W-:Y:S01]  /*1310*/  STL.64 [R1], R10 ;  /* 0x0000000a01007387 */ /* 0x0001e20000100a00 */
[----:B------:R-:W-:Y:S01]  /*1320*/  LEA R234, P4, R20, R59, 0x1 ;  /* 0x0000003b14ea7211 */ /* 0x000fe200078808ff */
[----:B------:R-:W-:Y:S01]  /*1330*/  IMAD R142, R3, 0x9, RZ ;  /* 0x00000009038e7824 */ /* 0x000fe200078e02ff */
[----:B------:R-:W-:Y:S01]  /*1340*/  LEA.HI.X.SX32 R251, R16, R61, 0x1, P3 ;  /* 0x0000003d10fb7211 */ /* 0x000fe200018f0eff */
[----:B------:R-:W-:Y:S01]  /*1350*/  IMAD R27, R53, 0x4, R26 ;  /* 0x00000004351b7824 */ /* 0x000fe200078e021a */
[-C--:B------:R-:W-:Y:S01]  /*1360*/  LEA R246, P2, R18, R59.reuse, 0x1 ;  /* 0x0000003b12f67211 */ /* 0x080fe200078408ff */
[----:B------:R-:W-:Y:S01]  /*1370*/  IMAD R159, R3, 0x48, RZ ;  /* 0x00000048039f7824 */ /* 0x000fe200078e02ff */
[----:B------:R-:W-:Y:S01]  /*1380*/  LEA R238, P3, R19, R59, 0x1 ;  /* 0x0000003b13ee7211 */ /* 0x000fe200078608ff */
[----:B------:R-:W-:Y:S01]  /*1390*/  IMAD R28, R53, 0x4, R27 ;  /* 0x00000004351c7824 */ /* 0x000fe200078e021b */
[----:B------:R-:W-:Y:S01]  /*13a0*/  LEA.HI.X.SX32 R235, R20, R61, 0x1, P4 ;  /* 0x0000003d14eb7211 */ /* 0x000fe200020f0eff */
[----:B------:R-:W-:Y:S01]  /*13b0*/  IMAD R145, R3, 0x23, RZ ;  /* 0x0000002303917824 */ /* 0x000fe200078e02ff */
[----:B------:R-:W-:Y:S01]  /*13c0*/  LEA R222, P4, R23, R59, 0x1 ;  /* 0x0000003b17de7211 */ /* 0x000fe200078808ff */
[----:B------:R-:W-:Y:S01]  /*13d0*/  IMAD R133, R3, 0x26, RZ ;  /* 0x0000002603857824 */ /* 0x000fe200078e02ff */
[----:B------:R-:W-:Y:S01]  /*13e0*/  LEA R29, R53, R28, 0x2 ;  /* 0x0000001c351d7211 */ /* 0x000fe200078e10ff */
[C---:B------:R-:W-:Y:S01]  /*13f0*/  IMAD R136, R3.reuse, 0x25, RZ ;  /* 0x0000002503887824 */ /* 0x040fe200078e02ff */
[-C--:B------:R-:W-:Y:S01]  /*1400*/  LEA.HI.X.SX32 R247, R18, R61.reuse, 0x1, P2 ;  /* 0x0000003d12f77211 */ /* 0x080fe200010f0eff */
[----:B------:R-:W-:Y:S01]  /*1410*/  IMAD R143, R3, 0x4e, RZ ;  /* 0x0000004e038f7824 */ /* 0x000fe200078e02ff */
[----:B------:R-:W-:Y:S01]  /*1420*/  LEA.HI.X.SX32 R239, R19, R61, 0x1, P3 ;  /* 0x0000003d13ef7211 */ /* 0x000fe200018f0eff */
[----:B------:R-:W-:Y:S01]  /*1430*/  IMAD R30, R53, 0x4, R29 ;  /* 0x00000004351e7824 */ /* 0x000fe200078e021d */
[-C--:B------:R-:W-:Y:S01]  /*1440*/  LEA R230, P2, R21, R59.reuse, 0x1 ;  /* 0x0000003b15e67211 */ /* 0x080fe200078408ff */
[C---:B------:R-:W-:Y:S01]  /*1450*/  IMAD R135, R3.reuse, 0x13, RZ ;  /* 0x0000001303877824 */ /* 0x040fe200078e02ff */
[----:B------:R-:W-:Y:S01]  /*1460*/  LEA R226, P3, R22, R59, 0x1 ;  /* 0x0000003b16e27211 */ /* 0x000fe200078608ff */
[----:B------:R-:W-:Y:S01]  /*1470*/  IMAD R144, R3, 0x4c, RZ ;  /* 0x0000004c03907824 */ /* 0x000fe200078e02ff */
[----:B------:R-:W-:Y:S01]  /*1480*/  LEA R7, R53, R30, 0x2 ;  /* 0x0000001e35077211 */ /* 0x000fe200078e10ff */
[----:B------:R-:W-:Y:S01]  /*1490*/  IMAD R138, R3, 0x50, RZ ;  /* 0x00000050038a7824 */ /* 0x000fe200078e02ff */
[----:B------:R-:W-:Y:S01]  /*14a0*/  LEA.HI.X.SX32 R223, R23, R61, 0x1, P4 ;  /* 0x0000003d17df7211 */ /* 0x000fe200020f0eff */
[----:B------:R-:W-:Y:S01]  /*14b0*/  IMAD R127, R3, 0xa, RZ ;  /* 0x0000000a037f7824 */ /* 0x000fe200078e02ff */
[----:B------:R-:W-:Y:S01]  /*14c0*/  LEA R210, P4, R26, R59, 0x1 ;  /* 0x0000003b1ad27211 */ /* 0x000fe200078808ff */
[----:B------:R-:W-:Y:S01]  /*14d0*/  IMAD R0, R53, 0x4, R7 ;  /* 0x0000000435007824 */ /* 0x000fe200078e0207 */
[-C--:B------:R-:W-:Y:S01]  /*14e0*/  LEA.HI.X.SX32 R231, R21, R61.reuse, 0x1, P2 ;  /* 0x0000003d15e77211 */ /* 0x080fe200010f0eff */
        /* <DEDUP_REMOVED lines=24> */
[----:B------:R-:W-:Y:S01]  /*1670*/  IMAD R9, R53, 0x4, R8 ;  /* 0x0000000435097824 */ /* 0x000fe200078e0208 */
[-C--:B------:R-:W-:Y:S01]  /*1680*/  LEA.HI.X.SX32 R207, R27, R61.reuse, 0x1, P2 ;  /* 0x0000003d1bcf7211 */ /* 0x080fe200010f0eff */
[C---:B------:R-:W-:Y:S01]  /*1690*/  IMAD R120, R3.reuse, 0x15, RZ ;  /* 0x0000001503787824 */ /* 0x040fe200078e02ff */
[----:B------:R-:W-:Y:S01]  /*16a0*/  LEA.HI.X.SX32 R203, R28, R61, 0x1, P3 ;  /* 0x0000003d1ccb7211 */ /* 0x000fe200018f0eff */
[----:B------:R-:W-:Y:S01]  /*16b0*/  IMAD R122, R3, 0x5a, RZ ;  /* 0x0000005a037a7824 */ /* 0x000fe200078e02ff */
[----:B0-----:R-:W-:Y:S01]  /*16c0*/  LEA R10, R53, R9, 0x2 ;  /* 0x00000009350a7211 */ /* 0x001fe200078e10ff */
[C---:B------:R-:W-:Y:S01]  /*16d0*/  IMAD R112, R3.reuse, 0x16, RZ ;  /* 0x0000001603707824 */ /* 0x040fe200078e02ff */
[-C--:B------:R-:W-:Y:S01]  /*16e0*/  LEA R194, P2, R30, R59.reuse, 0x1 ;  /* 0x0000003b1ec27211 */ /* 0x080fe200078408ff */
[----:B------:R-:W-:Y:S01]  /*16f0*/  IMAD R128, R3, 0x56, RZ ;  /* 0x0000005603807824 */ /* 0x000fe200078e02ff */
[----:B------:R-:W-:Y:S01]  /*1700*/  LEA R192, P3, R7, R59, 0x1 ;  /* 0x0000003b07c07211 */ /* 0x000fe200078608ff */
[----:B------:R-:W-:Y:S01]  /*1710*/  IMAD R11, R53, 0x4, R10 ;  /* 0x00000004350b7824 */ /* 0x000fe200078e020a */
[-C--:B------:R-:W-:Y:S01]  /*1720*/  LEA.HI.X.SX32 R191, R0, R61.reuse, 0x1, P4 ;  /* 0x0000003d00bf7211 */ /* 0x080fe200020f0eff */
[----:B------:R-:W-:Y:S01]  /*1730*/  IMAD R123, R3, 0x58, RZ ;  /* 0x00000058037b7824 */ /* 0x000fe200078e02ff */
[-C--:B------:R-:W-:Y:S01]  /*1740*/  LEA.HI.X.SX32 R195, R30, R61.reuse, 0x1, P2 ;  /* 0x0000003d1ec37211 */ /* 0x080fe200010f0eff */
[----:B------:R-:W-:Y:S01]  /*1750*/  IMAD R12, R53, 0x4, R11 ;  /* 0x00000004350c7824 */ /* 0x000fe200078e020b */
[----:B------:R-:W-:Y:S01]  /*1760*/  LEA.HI.X.SX32 R193, R7, R61, 0x1, P3 ;  /* 0x0000003d07c17211 */ /* 0x000fe200018f0eff */
[----:B------:R-:W-:Y:S01]  /*1770*/  IMAD R113, R3, 0xb, RZ ;  /* 0x0000000b03717824 */ /* 0x000fe200078e02ff */
[-C--:B------:R-:W-:Y:S01]  /*1780*/  LEA R188, P2, R2, R59.reuse, 0x1 ;  /* 0x0000003b02bc7211 */ /* 0x080fe200078408ff */
[----:B------:R-:W-:Y:S01]  /*1790*/  IMAD R13, R53, 0x4, R12 ;  /* 0x00000004350d7824 */ /* 0x000fe200078e020c */
[----:B------:R-:W-:Y:S01]  /*17a0*/  LEA R186, P3, R4, R59, 0x1 ;  /* 0x0000003b04ba7211 */ /* 0x000fe200078608ff */
[C---:B------:R-:W-:Y:S01]  /*17b0*/  IMAD R116, R3.reuse, 0x2b, RZ ;  /* 0x0000002b03747824 */ /* 0x040fe200078e02ff */
[----:B------:R-:W-:Y:S01]  /*17c0*/  LEA.HI.X.SX32 R189, R2, R61, 0x1, P2 ;  /* 0x0000003d02bd7211 */ /* 0x000fe200010f0eff */
[----:B------:R-:W-:Y:S01]  /*17d0*/  IMAD R110, R3, 0x2c, RZ ;  /* 0x0000002c036e7824 */ /* 0x000fe200078e02ff */
[----:B------:R-:W-:Y:S01]  /*17e0*/  LEA R16, R53, R13, 0x2 ;  /* 0x0000000d35107211 */ /* 0x000fe200078e10ff */
[C---:B------:R-:W-:Y:S01]  /*17f0*/  IMAD R104, R3.reuse, 0x2e, RZ ;  /* 0x0000002e03687824 */ /* 0x040fe200078e02ff */
[----:B------:R-:W-:Y:S01]  /*1800*/  LEA.HI.X.SX32 R187, R4, R61, 0x1, P3 ;  /* 0x0000003d04bb7211 */ /* 0x000fe200018f0eff */
[----:B------:R-:W-:Y:S01]  /*1810*/  IMAD R107, R3, 0x2d, RZ ;  /* 0x0000002d036b7824 */ /* 0x000fe200078e02ff */
[-C--:B------:R-:W-:Y:S01]  /*1820*/  LEA R184, P4, R5, R59.reuse, 0x1 ;  /* 0x0000003b05b87211 */ /* 0x080fe200078808ff */
[----:B------:R-:W-:Y:S01]  /*1830*/  IMAD R17, R53, 0x4, R16 ;  /* 0x0000000435117824 */ /* 0x000fe200078e0210 */
[----:B------:R-:W-:Y:S01]  /*1840*/  LEA R182, P2, R6, R59, 0x1 ;  /* 0x0000003b06b67211 */ /* 0x000fe200078408ff */
[----:B------:R-:W-:Y:S01]  /*1850*/  IMAD R114, R3, 0x5e, RZ ;  /* 0x0000005e03727824 */ /* 0x000fe200078e02ff */
[----:B------:R-:W-:Y:S01]  /*1860*/  LEA.HI.X.SX32 R185, R5, R61, 0x1, P4 ;  /* 0x0000003d05b97211 */ /* 0x000fe200020f0eff */
[----:B------:R-:W-:Y:S01]  /*1870*/  IMAD R18, R53, 0x4, R17 ;  /* 0x0000000435127824 */ /* 0x000fe200078e0211 */
[----:B------:R-:W-:Y:S01]  /*1880*/  LEA R180, P3, R8, R59, 0x1 ;  /* 0x0000003b08b47211 */ /* 0x000fe200078608ff */
[----:B------:R-:W-:Y:S01]  /*1890*/  IMAD R106, R3, 0x17, RZ ;  /* 0x00000017036a7824 */ /* 0x000fe200078e02ff */
[-C--:B------:R-:W-:Y:S01]  /*18a0*/  LEA.HI.X.SX32 R183, R6, R61.reuse, 0x1, P2 ;  /* 0x0000003d06b77211 */ /* 0x080fe200010f0eff */
[----:B------:R-:W-:Y:S01]  /*18b0*/  IMAD R19, R53, 0x4, R18 ;  /* 0x0000000435137824 */ /* 0x000fe200078e0212 */
[----:B------:R-:W-:Y:S01]  /*18c0*/  LEA.HI.X.SX32 R181, R8, R61, 0x1, P3 ;  /* 0x0000003d08b57211 */ /* 0x000fe200018f0eff */
[----:B------:R-:W-:Y:S01]  /*18d0*/  IMAD R115, R3, 0x5c, RZ ;  /* 0x0000005c03737824 */ /* 0x000fe200078e02ff */
[----:B------:R-:W-:Y:S01]  /*18e0*/  LEA R178, P4, R9, R59, 0x1 ;  /* 0x0000003b09b27211 */ /* 0x000fe200078808ff */
[----:B------:R-:W-:Y:S01]  /*18f0*/  IMAD R108, R3, 0x62, RZ ;  /* 0x00000062036c7824 */ /* 0x000fe200078e02ff */
[----:B------:R-:W-:Y:S01]  /*1900*/  LEA R20, R53, R19, 0x2 ;  /* 0x0000001335147211 */ /* 0x000fe200078e10ff */
[----:B------:R-:W-:Y:S01]  /*1910*/  IMAD R87, R3, 0x6, RZ ;  /* 0x0000000603577824 */ /* 0x000fe200078e02ff */
[----:B------:R-:W-:Y:S01]  /*1920*/  LEA.HI.X.SX32 R179, R9, R61, 0x1, P4 ;  /* 0x0000003d09b37211 */ /* 0x000fe200020f0eff */
[----:B------:R-:W-:Y:S01]  /*1930*/  IMAD R109, R3, 0x60, RZ ;  /* 0x00000060036d7824 */ /* 0x000fe200078e02ff */
[CC--:B------:R-:W-:Y:S01]  /*1940*/  LEA R176, P2, R10.reuse, R59.reuse, 0x1 ;  /* 0x0000003b0ab07211 */ /* 0x0c0fe200078408ff */
[----:B------:R-:W-:Y:S01]  /*1950*/  IMAD R0, R53, 0x4, R20 ;  /* 0x0000000435007824 */ /* 0x000fe200078e0214 */
[----:B------:R-:W-:Y:S01]  /*1960*/  LEA R174, P3, R11, R59, 0x1 ;  /* 0x0000003b0bae7211 */ /* 0x000fe200078608ff */
[----:B------:R-:W-:Y:S01]  /*1970*/  IMAD R92, R3, 0x3, RZ ;  /* 0x00000003035c7824 */ /* 0x000fe200078e02ff */
[----:B------:R-:W-:Y:S01]  /*1980*/  LEA.HI.X.SX32 R177, R10, R61, 0x1, P2 ;  /* 0x0000003d0ab17211 */ /* 0x000fe200010f0eff */
[----:B------:R-:W-:Y:S01]  /*1990*/  IMAD R7, R53, 0x4, R0 ;  /* 0x0000000435077824 */ /* 0x000fe200078e0200 */
[C---:B------:R-:W-:Y:S01]  /*19a0*/  LEA R172, P4, R12.reuse, R59, 0x1 ;  /* 0x0000003b0cac7211 */ /* 0x040fe200078808ff */
[----:B------:R-:W-:Y:S01]  /*19b0*/  IMAD R94, R3, 0x2f, RZ ;  /* 0x0000002f035e7824 */ /* 0x000fe200078e02ff */
[----:B------:R-:W-:Y:S01]  /*19c0*/  LEA.HI.X.SX32 R175, R11, R61, 0x1, P3 ;  /* 0x0000003d0baf7211 */ /* 0x000fe200018f0eff */
[----:B------:R-:W-:Y:S01]  /*19d0*/  IMAD R2, R53, 0x4, R7 ;  /* 0x0000000435027824 */ /* 0x000fe200078e0207 */
[----:B------:R-:W-:Y:S01]  /*19e0*/  LEA R170, P2, R13, R59, 0x1 ;  /* 0x0000003b0daa7211 */ /* 0x000fe200078408ff */
[C---:B------:R-:W-:Y:S01]  /*19f0*/  IMAD R85, R3.reuse, 0xc, RZ ;  /* 0x0000000c03557824 */ /* 0x040fe200078e02ff */
[----:B------:R-:W-:Y:S01]  /*1a00*/  LEA.HI.X.SX32 R173, R12, R61, 0x1, P4 ;  /* 0x0000003d0cad7211 */ /* 0x000fe200020f0eff */
[----:B------:R-:W-:Y:S01]  /*1a10*/  IMAD R84, R3, 0x18, RZ ;  /* 0x0000001803547824 */ /* 0x000fe200078e02ff */
[----:B------:R-:W-:Y:S01]  /*1a20*/  LEA R4, R53, R2, 0x2 ;  /* 0x0000000235047211 */ /* 0x000fe200078e10ff */
[----:B------:R-:W-:Y:S01]  /*1a30*/  IMAD R81, R3, 0x30, RZ ;  /* 0x0000003003517824 */ /* 0x000fe200078e02ff */
        /* <DEDUP_REMOVED lines=12> */
[----:B------:R-:W-:Y:S01]  /*1b00*/  LEA.HI.X.SX32 R165, R18, R61, 0x1, P2 ;  /* 0x0000003d12a57211 */ /* 0x000fe200010f0eff */
[C---:B------:R-:W-:Y:S01]  /*1b10*/  IMAD R79, R3.reuse, 0x31, RZ ;  /* 0x00000031034f7824 */ /* 0x040fe200078e02ff */
[----:B------:R-:W-:Y:S01]  /*1b20*/  LEA R154, P2, R0, R59, 0x1 ;  /* 0x0000003b009a7211 */ /* 0x000fe200078408ff */
[----:B------:R-:W-:Y:S01]  /*1b30*/  IMAD R60, R3, 0x34, RZ ;  /* 0x00000034033c7824 */ /* 0x000fe200078e02ff */
[----:B------:R-:W-:Y:S01]  /*1b40*/  LEA R9, R53, R8, 0x2 ;  /* 0x0000000835097211 */ /* 0x000fe200078e10ff */
[C---:B------:R-:W-:Y:S01]  /*1b50*/  IMAD R86, R3.reuse, 0x66, RZ ;  /* 0x0000006603567824 */ /* 0x040fe200078e02ff */
[----:B------:R-:W-:Y:S01]  /*1b60*/  LEA.HI.X.SX32 R169, R16, R61, 0x1, P3 ;  /* 0x0000003d10a97211 */ /* 0x000fe200018f0eff */
        /* <DEDUP_REMOVED lines=16> */
[C---:B------:R-:W-:Y:S01]  /*1c70*/  IMAD R74, R3.reuse, 0x6c, RZ ;  /* 0x0000006c034a7824 */ /* 0x040fe200078e02ff */
[C---:B------:R-:W-:Y:S01]  /*1c80*/  LEA R16, P2, R4.reuse, R59, 0x1 ;  /* 0x0000003b04107211 */ /* 0x040fe200078408ff */
[----:B------:R-:W-:Y:S01]  /*1c90*/  IMAD R77, R3, 0x6e, RZ ;  /* 0x0000006e034d7824 */ /* 0x000fe200078e02ff */
[-C--:B------:R-:W-:Y:S01]  /*1ca0*/  LEA.HI.X.SX32 R153, R7, R61.reuse, 0x1, P3 ;  /* 0x0000003d07997211 */ /* 0x080fe200018f0eff */
[----:B------:R-:W-:Y:S01]  /*1cb0*/  IMAD R0, R53, 0x4, R13 ;  /* 0x0000000435007824 */ /* 0x000fe200078e020d */
[----:B------:R-:W-:Y:S01]  /*1cc0*/  LEA.HI.X.SX32 R17, R4, R61, 0x1, P2 ;  /* 0x0000003d04117211 */ /* 0x000fe200010f0eff */
[----:B------:R-:W-:Y:S01]  /*1cd0*/  IMAD R105, R3, 0x1b, RZ ;  /* 0x0000001b03697824 */ /* 0x000fe200078e02ff */
[-C--:B------:R-:W-:Y:S01]  /*1ce0*/  LEA R18, P3, R5, R59.reuse, 0x1 ;  /* 0x0000003b05127211 */ /* 0x080fe200078608ff */
[----:B------:R-:W-:Y:S01]  /*1cf0*/  IMAD R2, R53, 0x4, R0 ;  /* 0x0000000435027824 */ /* 0x000fe200078e0200 */
[C---:B------:R-:W-:Y:S01]  /*1d00*/  LEA R20, P4, R6.reuse, R59, 0x1 ;  /* 0x0000003b06147211 */ /* 0x040fe200078808ff */
[----:B------:R-:W-:Y:S01]  /*1d10*/  IMAD R95, R3, 0x35, RZ ;  /* 0x00000035035f7824 */ /* 0x000fe200078e02ff */
[-C--:B------:R-:W-:Y:S01]  /*1d20*/  LEA.HI.X.SX32 R19, R5, R61.reuse, 0x1, P3 ;  /* 0x0000003d05137211 */ /* 0x080fe200018f0eff */
[----:B------:R-:W-:Y:S01]  /*1d30*/  IMAD R4, R53, 0x4, R2 ;  /* 0x0000000435047824 */ /* 0x000fe200078e0202 */
[----:B------:R-:W-:Y:S01]  /*1d40*/  LEA.HI.X.SX32 R21, R6, R61, 0x1, P4 ;  /* 0x0000003d06157211 */ /* 0x000fe200020f0eff */
[C---:B------:R-:W-:Y:S01]  /*1d50*/  IMAD R111, R3.reuse, 0x37, RZ ;  /* 0x00000037036f7824 */ /* 0x040fe200078e02ff */
[CC--:B------:R-:W-:Y:S01]  /*1d60*/  LEA R22, P2, R8.reuse, R59.reuse, 0x1 ;  /* 0x0000003b08167211 */ /* 0x0c0fe200078408ff */
        /* <DEDUP_REMOVED lines=24> */
[C---:B------:R-:W-:Y:S01]  /*1ef0*/  IMAD R73, R3.reuse, 0x3c, RZ ;  /* 0x0000003c03497824 */ /* 0x040fe200078e02ff */
[----:B------:R-:W-:Y:S01]  /*1f00*/  LEA.HI.X.SX32 R31, R12, R61, 0x1, P3 ;  /* 0x0000003d0c1f7211 */ /* 0x000fe200018f0eff */
[C---:B------:R-:W-:Y:S01]  /*1f10*/  IMAD R160, R3.reuse, 0xf, RZ ;  /* 0x0000000f03a07824 */ /* 0x040fe200078e02ff */
[----:B------:R-:W-:Y:S01]  /*1f20*/  LEA R36, P3, R2, R59, 0x1 ;  /* 0x0000003b02247211 */ /* 0x000fe200078608ff */
[----:B------:R-:W-:Y:S01]  /*1f30*/  IMAD R158, R3, 0x3b, RZ ;  /* 0x0000003b039e7824 */ /* 0x000fe200078e02ff */
[-C--:B------:R-:W-:Y:S01]  /*1f40*/  LEA.HI.X.SX32 R35, R0, R61.reuse, 0x1, P2 ;  /* 0x0000003d00237211 */ /* 0x080fe200010f0eff */
[----:B------:R-:W-:Y:S01]  /*1f50*/  IMAD R0, R53, 0x4, R9 ;  /* 0x0000000435007824 */ /* 0x000fe200078e0209 */
[----:B------:R-:W-:Y:S01]  /*1f60*/  LEA.HI.X.SX32 R33, R13, R61, 0x1, P4 ;  /* 0x0000003d0d217211 */ /* 0x000fe200020f0eff */
[C---:B------:R-:W-:Y:S01]  /*1f70*/  IMAD R132, R3.reuse, 0x78, RZ ;  /* 0x0000007803847824 */ /* 0x040fe200078e02ff */
[----:B------:R-:W-:Y:S01]  /*1f80*/  LEA R38, P4, R4, R59, 0x1 ;  /* 0x0000003b04267211 */ /* 0x000fe200078808ff */
        /* <DEDUP_REMOVED lines=8> */
[----:B------:R-:W-:Y:S01]  /*2010*/  IMAD R148, R3, 0x7c, RZ ;  /* 0x0000007c03947824 */ /* 0x000fe200078e02ff */
[-C--:B------:R-:W-:Y:S01]  /*2020*/  LEA.HI.X.SX32 R41, R5, R61.reuse, 0x1, P2 ;  /* 0x0000003d05297211 */ /* 0x080fe200010f0eff */
[----:B------:R-:W-:Y:S01]  /*2030*/  IMAD R161, R3, 0x7e, RZ ;  /* 0x0000007e03a17824 */ /* 0x000fe200078e02ff */
[----:B------:R-:W-:Y:S01]  /*2040*/  LEA.HI.X.SX32 R45, R7, R61, 0x1, P4 ;  /* 0x0000003d072d7211 */ /* 0x000fe200020f0eff */
[C---:B------:R-:W-:Y:S01]  /*2050*/  IMAD R7, R3.reuse, 0x38, RZ ;  /* 0x0000003803077824 */ /* 0x040fe200078e02ff */
[-C--:B------:R-:W-:Y:S01]  /*2060*/  LEA R42, P3, R6, R59.reuse, 0x1 ;  /* 0x0000003b062a7211 */ /* 0x080fe200078608ff */
[C---:B------:R-:W-:Y:S01]  /*2070*/  IMAD R199, R3.reuse, 0x3d, RZ ;  /* 0x0000003d03c77824 */ /* 0x040fe200078e02ff */
        /* <DEDUP_REMOVED lines=8> */
[CC--:B------:R-:W-:Y:S01]  /*2100*/  LEA R46, P2, R8.reuse, R59.reuse, 0x1 ;  /* 0x0000003b082e7211 */ /* 0x0c0fe200078408ff */
[----:B------:R-:W-:Y:S01]  /*2110*/  IMAD.MOV.U32 R10, RZ, RZ, RZ ;  /* 0x000000ffff0a7224 */ /* 0x000fe200078e00ff */
[C---:B------:R-:W-:Y:S01]  /*2120*/  LEA R48, P3, R9.reuse, R59, 0x1 ;  /* 0x0000003b09307211 */ /* 0x040fe200078608ff */
[----:B------:R-:W-:Y:S01]  /*2130*/  IMAD.MOV.U32 R11, RZ, RZ, -0x800000 ;  /* 0xff800000ff0b7424 */ /* 0x000fe200078e00ff */
[-C--:B------:R-:W-:Y:S01]  /*2140*/  LEA.HI.X.SX32 R47, R8, R61.reuse, 0x1, P2 ;  /* 0x0000003d082f7211 */ /* 0x080fe200010f0eff */
[----:B------:R-:W-:Y:S01]  /*2150*/  IMAD.MOV.U32 R8, RZ, RZ, 0x3f800000 ;  /* 0x3f800000ff087424 */ /* 0x000fe200078e00ff */
[----:B------:R-:W-:Y:S01]  /*2160*/  LEA.HI.X.SX32 R49, R9, R61, 0x1, P3 ;  /* 0x0000003d09317211 */ /* 0x000fe200018f0eff */
[----:B------:R-:W-:Y:S01]  /*2170*/  IMAD.MOV.U32 R9, RZ, RZ, RZ ;  /* 0x000000ffff097224 */ /* 0x000fe200078e00ff */
[-C--:B------:R-:W-:Y:S01]  /*2180*/  LEA R52, P2, R2, R59.reuse, 0x1 ;  /* 0x0000003b02347211 */ /* 0x080fe200078408ff */
[----:B------:R-:W-:Y:S01]  /*2190*/  IMAD.MOV.U32 R12, RZ, RZ, -0x800000 ;  /* 0xff800000ff0c7424 */ /* 0x000fe200078e00ff */
[----:B------:R-:W-:-:S02]  /*21a0*/  LEA R54, P3, R4, R59, 0x1 ;  /* 0x0000003b04367211 */ /* 0x000fc400078608ff */
[-C--:B------:R-:W-:Y:S02]  /*21b0*/  LEA R56, P4, R5, R59.reuse, 0x1 ;  /* 0x0000003b05387211 */ /* 0x080fe400078808ff */
[----:B------:R-:W-:Y:S02]  /*21c0*/  LEA R58, P5, R0, R59, 0x1 ;  /* 0x0000003b003a7211 */ /* 0x000fe400078a08ff */
[-C--:B------:R-:W-:Y:S01]  /*21d0*/  LEA.HI.X.SX32 R53, R2, R61.reuse, 0x1, P2 ;  /* 0x0000003d02357211 */ /* 0x080fe200010f0eff */
[----:B------:R-:W-:Y:S01]  /*21e0*/  IMAD.MOV.U32 R2, RZ, RZ, 0x3f800000 ;  /* 0x3f800000ff027424 */ /* 0x000fe200078e00ff */
[-C--:B------:R-:W-:Y:S01]  /*21f0*/  LEA.HI.X.SX32 R55, R4, R61.reuse, 0x1, P3 ;  /* 0x0000003d04377211 */ /* 0x080fe200018f0eff */
[----:B------:R-:W-:Y:S01]  /*2200*/  IMAD R4, R3, 0x36, RZ ;  /* 0x0000003603047824 */ /* 0x000fe200078e02ff */
[-C--:B------:R-:W-:Y:S01]  /*2210*/  LEA.HI.X.SX32 R57, R5, R61.reuse, 0x1, P4 ;  /* 0x0000003d05397211 */ /* 0x080fe200020f0eff */
[C---:B------:R-:W-:Y:S01]  /*2220*/  IMAD R5, R3.reuse, 0xe, RZ ;  /* 0x0000000e03057824 */ /* 0x040fe200078e02ff */
[----:B------:R-:W-:Y:S01]  /*2230*/  LEA.HI.X.SX32 R59, R0, R61, 0x1, P5 ;  /* 0x0000003d003b7211 */ /* 0x000fe200028f0eff */
[C---:B------:R-:W-:Y:S01]  /*2240*/  IMAD.SHL.U32 R61, R3.reuse, 0x2, RZ ;  /* 0x00000002033d7824 */ /* 0x040fe200078e00ff */
[----:B------:R-:W-:-:S02]  /*2250*/  LEA RZ, P3, R3, R14, 0x5 ;  /* 0x0000000e03ff7211 */ /* 0x000fc400078628ff */
[-C--:B------:R-:W-:Y:S02]  /*2260*/  LEA RZ, P4, R3, R14.reuse, 0x3 ;  /* 0x0000000e03ff7211 */ /* 0x080fe400078818ff */
[-C--:B------:R-:W-:Y:S02]  /*2270*/  IADD3 R88, P5, R61, R14.reuse, RZ ;  /* 0x0000000e3d587210 */ /* 0x080fe40007fbe0ff */
[-C--:B------:R-:W-:Y:S02]  /*2280*/  LEA.HI.X.SX32 R67, R67, R15.reuse, 0x1, P3 ;  /* 0x0000000f43437211 */ /* 0x080fe400018f0eff */
[----:B------:R-:W-:Y:S02]  /*2290*/  LEA.HI.X.SX32 R61, R61, R15, 0x1, P6 ;  /* 0x0000000f3d3d7211 */ /* 0x000fe400030f0eff */
[-C--:B------:R-:W-:Y:S02]  /*22a0*/  IADD3 R228, P3, R147, R14.reuse, RZ ;  /* 0x0000000e93e47210 */ /* 0x080fe40007f7e0ff */
[----:B------:R-:W-:-:S02]  /*22b0*/  IADD3 R208, P6, R209, R14, RZ ;  /* 0x0000000ed1d07210 */ /* 0x000fc40007fde0ff */
[-C--:B------:R-:W-:Y:S02]  /*22c0*/  LEA.HI.X.SX32 R63, R63, R15.reuse, 0x1, P4 ;  /* 0x0000000f3f3f7211 */ /* 0x080fe400020f0eff */
[-C--:B------:R-:W-:Y:S02]  /*22d0*/  IADD3 R224, P4, R205, R14.reuse, RZ ;  /* 0x0000000ecde07210 */ /* 0x080fe40007f9e0ff */
[CC--:B------:R-:W-:Y:S02]  /*22e0*/  LEA RZ, P2, R3.reuse, R14.reuse, 0x4 ;  /* 0x0000000e03ff7211 */ /* 0x0c0fe400078420ff */
[-C--:B------:R-:W-:Y:S02]  /*22f0*/  LEA.HI.X.SX32 R89, R3, R15.reuse, 0x1, P5 ;  /* 0x0000000f03597211 */ /* 0x080fe400028f0eff */
[-C--:B------:R-:W-:Y:S02]  /*2300*/  LEA.HI.X.SX32 R229, R149, R15.reuse, 0x1, P3 ;  /* 0x0000000f95e57211 */ /* 0x080fe400018f0eff */
[-C--:B------:R-:W-:Y:S01]  /*2310*/  LEA RZ, P5, R3, R14.reuse, 0x6 ;  /* 0x0000000e03ff7211 */ /* 0x080fe200078a30ff */
[----:B------:R0:W-:Y:S01]  /*2320*/  STL.64 [R1+0x200], R88 ;  /* 0x0002005801007387 */ /* 0x0001e20000100a00 */
[----:B------:R-:W-:Y:S01]  /*2330*/  LEA.HI.X.SX32 R209, R151, R15, 0x1, P6 ;  /* 0x0000000f97d17211 */ /* 0x000fe200030f0eff */
[----:B------:R-:W-:Y:S01]  /*2340*/  IMAD.MOV.U32 R3, RZ, RZ, 0x3f800000 ;  /* 0x3f800000ff037424 */ /* 0x000fe200078e00ff */
[----:B------:R-:W-:-:S02]  /*2350*/  IADD3 R204, P3, R141, R14, RZ ;  /* 0x0000000e8dcc7210 */ /* 0x000fc40007f7e0ff */
[-C--:B------:R-:W-:Y:S01]  /*2360*/  IADD3 R212, P6, R150, R14.reuse, RZ ;  /* 0x0000000e96d47210 */ /* 0x080fe20007fde0ff */
[----:B------:R1:W-:Y:S01]  /*2370*/  STL.64 [R1+0x128], R208 ;  /* 0x000128d001007387 */ /* 0x0003e20000100a00 */
[-C--:B------:R-:W-:Y:S02]  /*2380*/  LEA.HI.X.SX32 R225, R147, R15.reuse, 0x1, P4 ;  /* 0x0000000f93e17211 */ /* 0x080fe400020f0eff */
[-C--:B------:R-:W-:Y:S01]  /*2390*/  LEA.HI.X.SX32 R65, R65, R15.reuse, 0x1, P2 ;  /* 0x0000000f41417211 */ /* 0x080fe200010f0eff */
[----:B------:R-:W-:Y:S01]  /*23a0*/  STL.64 [R1+0x1a0], R228 ;  /* 0x0001a0e401007387 */ /* 0x000fe20000100a00 */
[-C--:B------:R-:W-:Y:S02]  /*23b0*/  IADD3 R150, P4, R139, R14.reuse, RZ ;  /* 0x0000000e8b967210 */ /* 0x080fe40007f9e0ff */
[----:B0-----:R-:W-:Y:S02]  /*23c0*/  CS2R R88, SRZ ;  /* 0x0000000000587805 */ /* 0x001fe4000001ff00 */
[----:B------:R-:W-:Y:S01]  /*23d0*/  IADD3 R220, P2, R201, R14, RZ ;  /* 0x0000000ec9dc7210 */ /* 0x000fe20007f5e0ff */
[----:B------:R-:W-:Y:S01]  /*23e0*/  STL.64 [R1+0x120], R224 ;  /* 0x000120e001007387 */ /* 0x000fe20000100a00 */
[----:B------:R-:W-:-:S02]  /*23f0*/  LEA.HI.X.SX32 R69, R69, R15, 0x1, P5 ;  /* 0x0000000f45457211 */ /* 0x000fc400028f0eff */
[-C--:B------:R-:W-:Y:S02]  /*2400*/  LEA.HI.X.SX32 R205, R142, R15.reuse, 0x1, P3 ;  /* 0x0000000f8ecd7211 */ /* 0x080fe400018f0eff */
[-C--:B------:R-:W-:Y:S02]  /*2410*/  IADD3 R216, P5, R159, R14.reuse, RZ ;  /* 0x0000000e9fd87210 */ /* 0x080fe40007fbe0ff */
[-C--:B------:R-:W-:Y:S01]  /*2420*/  LEA.HI.X.SX32 R151, R141, R15.reuse, 0x1, P4 ;  /* 0x0000000f8d977211 */ /* 0x080fe200020f0eff */
[----:B------:R0:W-:Y:S01]  /*2430*/  STL.64 [R1+0x1d8], R204 ;  /* 0x0001d8cc01007387 */ /* 0x0001e20000100a00 */
[-C--:B------:R-:W-:Y:S02]  /*2440*/  LEA.HI.X.SX32 R221, R145, R15.reuse, 0x1, P2 ;  /* 0x0000000f91dd7211 */ /* 0x080fe400010f0eff */
[----:B------:R-:W-:Y:S02]  /*2450*/  IADD3 R142, P4, R133, R14, RZ ;  /* 0x0000000e858e7210 */ /* 0x000fe40007f9e0ff */
[-C--:B------:R-:W-:Y:S01]  /*2460*/  LEA.HI.X.SX32 R217, R139, R15.reuse, 0x1, P5 ;  /* 0x0000000f8bd97211 */ /* 0x080fe200028f0eff */
[----:B------:R-:W-:Y:S01]  /*2470*/  STL.64 [R1+0x118], R220 ;  /* 0x000118dc01007387 */ /* 0x000fe20000100a00 */
[----:B------:R-:W-:-:S02]  /*2480*/  LEA.HI.X.SX32 R213, R136, R15, 0x1, P6 ;  /* 0x0000000f88d57211 */ /* 0x000fc400030f0eff */
[-C--:B-1----:R-:W-:Y:S01]  /*2490*/  IADD3 R208, P2, R144, R14.reuse, RZ ;  /* 0x0000000e90d07210 */ /* 0x082fe20007f5e0ff */
[----:B------:R1:W-:Y:S01]  /*24a0*/  STL.64 [R1+0x198], R150 ;  /* 0x0001989601007387 */ /* 0x0003e20000100a00 */
[-C--:B------:R-:W-:Y:S02]  /*24b0*/  IADD3 R144, P6, R137, R14.reuse, RZ ;  /* 0x0000000e89907210 */ /* 0x080fe40007fde0ff */
[----:B0-----:R-:W-:Y:S01]  /*24c0*/  IADD3 R204, P3, R143, R14, RZ ;  /* 0x0000000e8fcc7210 */ /* 0x001fe20007f7e0ff */
[----:B------:R-:W-:Y:S01]  /*24d0*/  STL.64 [R1+0x110], R216 ;  /* 0x000110d801007387 */ /* 0x000fe20000100a00 */
[-C--:B------:R-:W-:Y:S02]  /*24e0*/  LEA.HI.X.SX32 R143, R135, R15.reuse, 0x1, P4 ;  /* 0x0000000f878f7211 */ /* 0x080fe400020f0eff */
[-C--:B------:R-:W-:Y:S01]  /*24f0*/  LEA.HI.X.SX32 R209, R133, R15.reuse, 0x1, P2 ;  /* 0x0000000f85d17211 */ /* 0x080fe200010f0eff */
[----:B------:R-:W-:Y:S01]  /*2500*/  STL.64 [R1+0x108], R212 ;  /* 0x000108d401007387 */ /* 0x000fe20000100a00 */
[----:B------:R-:W-:-:S02]  /*2510*/  LEA.HI.X.SX32 R205, R131, R15, 0x1, P3 ;  /* 0x0000000f83cd7211 */ /* 0x000fc400018f0eff */
[-C--:B------:R-:W-:Y:S01]  /*2520*/  IADD3 R136, P3, R124, R14.reuse, RZ ;  /* 0x0000000e7c887210 */ /* 0x080fe20007f7e0ff */
[----:B------:R0:W-:Y:S01]  /*2530*/  STL.64 [R1+0x190], R142 ;  /* 0x0001908e01007387 */ /* 0x0001e20000100a00 */
[-C--:B-1----:R-:W-:Y:S02]  /*2540*/  IADD3 R150, P5, R138, R14.reuse, RZ ;  /* 0x0000000e8a967210 */ /* 0x082fe40007fbe0ff */
[----:B------:R-:W-:Y:S01]  /*2550*/  IADD3 R138, P4, R127, R14, RZ ;  /* 0x0000000e7f8a7210 */ /* 0x000fe20007f9e0ff */
[----:B------:R-:W-:Y:S01]  /*2560*/  STL.64 [R1+0x100], R208 ;  /* 0x000100d001007387 */ /* 0x000fe20000100a00 */
[-C--:B------:R-:W-:Y:S02]  /*2570*/  LEA.HI.X.SX32 R137, R126, R15.reuse, 0x1, P3 ;  /* 0x0000000f7e897211 */ /* 0x080fe400018f0eff */
[-C--:B------:R-:W-:Y:S02]  /*2580*/  LEA.HI.X.SX32 R139, R129, R15.reuse, 0x1, P4 ;  /* 0x0000000f818b7211 */ /* 0x080fe400020f0eff */
[----:B------:R-:W-:-:S02]  /*2590*/  LEA.HI.X.SX32 R145, R121, R15, 0x1, P6 ;  /* 0x0000000f79917211 */ /* 0x000fc400030f0eff */
[-C--:B------:R-:W-:Y:S01]  /*25a0*/  LEA.HI.X.SX32 R151, R124, R15.reuse, 0x1, P5 ;  /* 0x0000000f7c977211 */ /* 0x080fe200028f0eff */
[----:B------:R1:W-:Y:S01]  /*25b0*/  STL.64 [R1+0x1f0], R138 ;  /* 0x0001f08a01007387 */ /* 0x0003e20000100a00 */
[-C--:B0-----:R-:W-:Y:S02]  /*25c0*/  IADD3 R142, P2, R126, R14.reuse, RZ ;  /* 0x0000000e7e8e7210 */ /* 0x081fe40007f5e0ff */
[----:B------:R-:W-:Y:S01]  /*25d0*/  MOV R13, 0xff800000 ;  /* 0xff800000000d7802 */ /* 0x000fe20000000f00 */
[----:B------:R-:W-:Y:S01]  /*25e0*/  STL.64 [R1+0xf8], R204 ;  /* 0x0000f8cc01007387 */ /* 0x000fe20000100a00 */
[-C--:B------:R-:W-:Y:S02]  /*25f0*/  LEA.HI.X.SX32 R143, R127, R15.reuse, 0x1, P2 ;  /* 0x0000000f7f8f7211 */ /* 0x080fe400010f0eff */
[----:B------:R-:W-:Y:S02]  /*2600*/  IADD3 R128, P2, R128, R14, RZ ;  /* 0x0000000e80807210 */ /* 0x000fe40007f5e0ff */
[----:B------:R-:W-:Y:S01]  /*2610*/  MOV R0, 0x3f800000 ;  /* 0x3f80000000007802 */ /* 0x000fe20000000f00 */
[----:B------:R0:W-:Y:S01]  /*2620*/  STL.64 [R1+0x1d0], R142 ;  /* 0x0001d08e01007387 */ /* 0x0001e20000100a00 */
[----:B------:R-:W-:-:S02]  /*2630*/  LEA.HI.X.SX32 R129, R116, R15, 0x1, P2 ;  /* 0x0000000f74817211 */ /* 0x000fc400010f0eff */
[-C--:B-1----:R-:W-:Y:S01]  /*2640*/  IADD3 R138, P4, R130, R14.reuse, RZ ;  /* 0x0000000e828a7210 */ /* 0x082fe20007f9e0ff */
[----:B------:R1:W-:Y:S01]  /*2650*/  STL.64 [R1+0x188], R136 ;  /* 0x0001888801007387 */ /* 0x0003e20000100a00 */
[-C--:B------:R-:W-:Y:S02]  /*2660*/  IADD3 R130, P6, R122, R14.reuse, RZ ;  /* 0x0000000e7a827210 */ /* 0x080fe40007fde0ff */
[CC--:B------:R-:W-:Y:S01]  /*2670*/  LEA.HI.X.SX32 R139, R118.reuse, R15.reuse, 0x1, P4 ;  /* 0x0000000f768b7211 */ /* 0x0c0fe200020f0eff */
[----:B------:R-:W-:Y:S01]  /*2680*/  STL.64 [R1+0xf0], R150 ;  /* 0x0000f09601007387 */ /* 0x000fe20000100a00 */
[----:B------:R-:W-:Y:S02]  /*2690*/  LEA.HI.X.SX32 R131, R107, R15, 0x1, P6 ;  /* 0x0000000f6b837211 */ /* 0x000fe400030f0eff */
[-C--:B------:R-:W-:Y:S01]  /*26a0*/  IADD3 R126, P2, R115, R14.reuse, RZ ;  /* 0x0000000e737e7210 */ /* 0x080fe20007f5e0ff */
[----:B------:R-:W-:Y:S01]  /*26b0*/  STL.64 [R1+0xe8], R144 ;  /* 0x0000e89001007387 */ /* 0x000fe20000100a00 */
[----:B0-----:R-:W-:-:S02]  /*26c0*/  IADD3 R142, P3, R118, R14, RZ ;  /* 0x0000000e768e7210 */ /* 0x001fc40007f7e0ff */
[-C--:B------:R-:W-:Y:S02]  /*26d0*/  LEA.HI.X.SX32 R127, R104, R15.reuse, 0x1, P2 ;  /* 0x0000000f687f7211 */ /* 0x080fe400010f0eff */
[-C--:B------:R-:W-:Y:S02]  /*26e0*/  LEA.HI.X.SX32 R143, R120, R15.reuse, 0x1, P3 ;  /* 0x0000000f788f7211 */ /* 0x080fe400018f0eff */
[-C--:B------:R-:W-:Y:S02]  /*26f0*/  IADD3 R122, P3, R112, R14.reuse, RZ ;  /* 0x0000000e707a7210 */ /* 0x080fe40007f7e0ff */
[-C--:B-1----:R-:W-:Y:S01]  /*2700*/  IADD3 R136, P5, R123, R14.reuse, RZ ;  /* 0x0000000e7b887210 */ /* 0x082fe20007fbe0ff */
[----:B------:R-:W-:Y:S01]  /*2710*/  STL.64 [R1+0x180], R142 ;  /* 0x0001808e01007387 */ /* 0x000fe20000100a00 */
[-C--:B------:R-:W-:Y:S02]  /*2720*/  LEA.HI.X.SX32 R123, R113, R15.reuse, 0x1, P3 ;  /* 0x0000000f717b7211 */ /* 0x080fe400018f0eff */
[C---:B------:R-:W-:Y:S01]  /*2730*/  IADD3 R120, P4, R110.reuse, R14, RZ ;  /* 0x0000000e6e787210 */ /* 0x040fe20007f9e0ff */
[----:B------:R-:W-:Y:S01]  /*2740*/  STL.64 [R1+0xe0], R138 ;  /* 0x0000e08a01007387 */ /* 0x000fe20000100a00 */
[----:B------:R-:W-:-:S02]  /*2750*/  LEA.HI.X.SX32 R137, R110, R15, 0x1, P5 ;  /* 0x0000000f6e897211 */ /* 0x000fc400028f0eff */
[----:B------:R-:W-:Y:S01]  /*2760*/  LEA.HI.X.SX32 R121, R112, R15, 0x1, P4 ;  /* 0x0000000f70797211 */ /* 0x000fe200020f0eff */
[----:B------:R0:W-:Y:S04]  /*2770*/  STL.64 [R1+0x1c8], R122 ;  /* 0x0001c87a01007387 */ /* 0x0001e80000100a00 */
[----:B------:R1:W-:Y:S04]  /*2780*/  STL.64 [R1+0xd8], R128 ;  /* 0x0000d88001007387 */ /* 0x0003e80000100a00 */
[----:B------:R2:W-:Y:S01]  /*2790*/  STL.64 [R1+0x178], R120 ;  /* 0x0001787801007387 */ /* 0x0005e20000100a00 */
[----:B0-----:R-:W-:-:S03]  /*27a0*/  IADD3 R122, P3, R114, R14, RZ ;  /* 0x0000000e727a7210 */ /* 0x001fc60007f7e0ff */
[----:B------:R-:W-:Y:S01]  /*27b0*/  STL.64 [R1+0xd0], R136 ;  /* 0x0000d08801007387 */ /* 0x000fe20000100a00 */
[-C--:B------:R-:W-:Y:S02]  /*27c0*/  IADD3 R114, P6, R108, R14.reuse, RZ ;  /* 0x0000000e6c727210 */ /* 0x080fe40007fde0ff */
[-C--:B-1----:R-:W-:Y:S01]  /*27d0*/  IADD3 R128, P4, R104, R14.reuse, RZ ;  /* 0x0000000e68807210 */ /* 0x082fe20007f9e0ff */
[----:B------:R0:W-:Y:S01]  /*27e0*/  STL.64 [R1+0xc8], R130 ;  /* 0x0000c88201007387 */ /* 0x0001e20000100a00 */
[-C--:B------:R-:W-:Y:S02]  /*27f0*/  LEA.HI.X.SX32 R123, R94, R15.reuse, 0x1, P3 ;  /* 0x0000000f5e7b7211 */ /* 0x080fe400018f0eff */
[-C--:B------:R-:W-:Y:S02]  /*2800*/  LEA.HI.X.SX32 R129, R106, R15.reuse, 0x1, P4 ;  /* 0x0000000f6a817211 */ /* 0x080fe400020f0eff */
[-C--:B------:R-:W-:Y:S02]  /*2810*/  IADD3 R108, P4, R87, R14.reuse, RZ ;  /* 0x0000000e576c7210 */ /* 0x080fe40007f9e0ff */
[----:B--2---:R-:W-:Y:S01]  /*2820*/  IADD3 R120, P5, R109, R14, RZ ;  /* 0x0000000e6d787210 */ /* 0x004fe20007fbe0ff */
[----:B------:R1:W-:Y:S01]  /*2830*/  STL.64 [R1+0x170], R128 ;  /* 0x0001708001007387 */ /* 0x0003e20000100a00 */
[----:B------:R-:W-:-:S02]  /*2840*/  LEA.HI.X.SX32 R109, R92, R15, 0x1, P4 ;  /* 0x0000000f5c6d7211 */ /* 0x000fc400020f0eff */
[-C--:B------:R-:W-:Y:S01]  /*2850*/  IADD3 R106, P2, R85, R14.reuse, RZ ;  /* 0x0000000e556a7210 */ /* 0x080fe20007f5e0ff */
[----:B------:R2:W-:Y:S01]  /*2860*/  STL.64 [R1+0xc0], R126 ;  /* 0x0000c07e01007387 */ /* 0x0005e20000100a00 */
[----:B------:R-:W-:Y:S02]  /*2870*/  IADD3 R112, P3, R84, R14, RZ ;  /* 0x0000000e54707210 */ /* 0x000fe40007f7e0ff */
[----:B0-----:R-:W-:Y:S02]  /*2880*/  CS2R R130, SRZ ;  /* 0x0000000000827805 */ /* 0x001fe4000001ff00 */
[-C--:B------:R-:W-:Y:S01]  /*2890*/  LEA.HI.X.SX32 R107, R87, R15.reuse, 0x1, P2 ;  /* 0x0000000f576b7211 */ /* 0x080fe200010f0eff */
[----:B------:R0:W-:Y:S01]  /*28a0*/  STL.64 [R1+0x1f8], R108 ;  /* 0x0001f86c01007387 */ /* 0x0001e20000100a00 */
[-C--:B------:R-:W-:Y:S02]  /*28b0*/  LEA.HI.X.SX32 R113, R85, R15.reuse, 0x1, P3 ;  /* 0x0000000f55717211 */ /* 0x080fe400018f0eff */
[-C--:B------:R-:W-:Y:S01]  /*28c0*/  LEA.HI.X.SX32 R121, R81, R15.reuse, 0x1, P5 ;  /* 0x0000000f51797211 */ /* 0x080fe200028f0eff */
[----:B------:R-:W-:Y:S01]  /*28d0*/  STL.64 [R1+0xb8], R122 ;  /* 0x0000b87a01007387 */ /* 0x000fe20000100a00 */
[----:B------:R-:W-:-:S02]  /*28e0*/  LEA.HI.X.SX32 R115, R79, R15, 0x1, P6 ;  /* 0x0000000f4f737211 */ /* 0x000fc400030f0eff */
[----:B-1----:R-:W-:Y:S01]  /*28f0*/  CS2R R128, SRZ ;  /* 0x0000000000807805 */ /* 0x002fe2000001ff00 */
[----:B------:R1:W-:Y:S01]  /*2900*/  STL.64 [R1+0x1e8], R106 ;  /* 0x0001e86a01007387 */ /* 0x0003e20000100a00 */
[----:B--2---:R-:W-:Y:S02]  /*2910*/  CS2R R126, SRZ ;  /* 0x00000000007e7805 */ /* 0x004fe4000001ff00 */
[-C--:B0-----:R-:W-:Y:S01]  /*2920*/  IADD3 R108, P4, R81, R14.reuse, RZ ;  /* 0x0000000e516c7210 */ /* 0x081fe20007f9e0ff */
[----:B------:R0:W-:Y:S03]  /*2930*/  STL.64 [R1+0x1c0], R112 ;  /* 0x0001c07001007387 */ /* 0x0001e60000100a00 */
[----:B------:R-:W-:Y:S02]  /*2940*/  LEA.HI.X.SX32 R109, R84, R15, 0x1, P4 ;  /* 0x0000000f546d7211 */ /* 0x000fe400020f0eff */
[----:B------:R-:W-:-:S02]  /*2950*/  IADD3 R84, P6, R80, R14, RZ ;  /* 0x0000000e50547210 */ /* 0x000fc40007fde0ff */
[-C--:B-1----:R-:W-:Y:S01]  /*2960*/  IADD3 R106, P2, R90, R14.reuse, RZ ;  /* 0x0000000e5a6a7210 */ /* 0x082fe20007f5e0ff */
[----:B------:R1:W-:Y:S01]  /*2970*/  STL.64 [R1+0x168], R108 ;  /* 0x0001686c01007387 */ /* 0x0003e20000100a00 */
[-C--:B------:R-:W-:Y:S02]  /*2980*/  LEA.HI.X.SX32 R85, R95, R15.reuse, 0x1, P6 ;  /* 0x0000000f5f557211 */ /* 0x080fe400030f0eff */
[----:B------:R-:W-:Y:S02]  /*2990*/  CS2R R94, SRZ ;  /* 0x00000000005e7805 */ /* 0x000fe4000001ff00 */
[----:B------:R-:W-:Y:S01]  /*29a0*/  LEA.HI.X.SX32 R107, R76, R15, 0x1, P2 ;  /* 0x0000000f4c6b7211 */ /* 0x000fe200010f0eff */
[----:B------:R-:W-:Y:S01]  /*29b0*/  STL.64 [R1+0xb0], R120 ;  /* 0x0000b07801007387 */ /* 0x000fe20000100a00 */
[-C--:B0-----:R-:W-:Y:S02]  /*29c0*/  IADD3 R112, P3, R86, R14.reuse, RZ ;  /* 0x0000000e56707210 */ /* 0x081fe40007f7e0ff */
[----:B------:R-:W-:-:S02]  /*29d0*/  IADD3 R86, P5, R82, R14, RZ ;  /* 0x0000000e52567210 */ /* 0x000fc40007fbe0ff */
[-C--:B------:R-:W-:Y:S02]  /*29e0*/  LEA.HI.X.SX32 R113, R75, R15.reuse, 0x1, P3 ;  /* 0x0000000f4b717211 */ /* 0x080fe400018f0eff */
[-C--:B------:R-:W-:Y:S02]  /*29f0*/  IADD3 R80, P3, R74, R14.reuse, RZ ;  /* 0x0000000e4a507210 */ /* 0x080fe40007f7e0ff */
[----:B-1----:R-:W-:Y:S02]  /*2a00*/  IADD3 R108, P4, R76, R14, RZ ;  /* 0x0000000e4c6c7210 */ /* 0x002fe40007f9e0ff */
[-C--:B------:R-:W-:Y:S02]  /*2a10*/  LEA.HI.X.SX32 R87, R60, R15.reuse, 0x1, P5 ;  /* 0x0000000f3c577211 */ /* 0x080fe400028f0eff */
[-C--:B------:R-:W-:Y:S02]  /*2a20*/  LEA.HI.X.SX32 R109, R78, R15.reuse, 0x1, P4 ;  /* 0x0000000f4e6d7211 */ /* 0x080fe400020f0eff */
[----:B------:R-:W-:-:S02]  /*2a30*/  LEA.HI.X.SX32 R81, R4, R15, 0x1, P3 ;  /* 0x0000000f04517211 */ /* 0x000fc400018f0eff */
[-C--:B------:R-:W-:Y:S01]  /*2a40*/  IADD3 R76, P5, R91, R14.reuse, RZ ;  /* 0x0000000e5b4c7210 */ /* 0x080fe20007fbe0ff */
[----:B------:R0:W-:Y:S01]  /*2a50*/  STL.64 [R1+0x160], R108 ;  /* 0x0001606c01007387 */ /* 0x0001e20000100a00 */
[----:B------:R-:W-:Y:S02]  /*2a60*/  IADD3 R74, P6, R93, R14, RZ ;  /* 0x0000000e5d4a7210 */ /* 0x000fe40007fde0ff */
[----:B------:R-:W-:Y:S02]  /*2a70*/  CS2R R90, SRZ ;  /* 0x00000000005a7805 */ /* 0x000fe4000001ff00 */
[----:B------:R-:W-:Y:S01]  /*2a80*/  CS2R R92, SRZ ;  /* 0x00000000005c7805 */ /* 0x000fe2000001ff00 */
[----:B------:R-:W-:Y:S01]  /*2a90*/  STL.64 [R1+0xa8], R114 ;  /* 0x0000a87201007387 */ /* 0x000fe20000100a00 */
[----:B------:R-:W-:-:S03]  /*2aa0*/  LEA.HI.X.SX32 R75, R140, R15, 0x1, P6 ;  /* 0x0000000f8c4b7211 */ /* 0x000fc600030f0eff */
[----:B------:R1:W-:Y:S01]  /*2ab0*/  STL.64 [R1+0xa0], R106 ;  /* 0x0000a06a01007387 */ /* 0x0003e20000100a00 */
[----:B0-----:R-:W-:-:S03]  /*2ac0*/  IADD3 R108, P4, R64, R14, RZ ;  /* 0x0000000e406c7210 */ /* 0x001fc60007f9e0ff */
[----:B------:R-:W-:Y:S01]  /*2ad0*/  STL.64 [R1+0x98], R112 ;  /* 0x0000987001007387 */ /* 0x000fe20000100a00 */
[-C--:B------:R-:W-:Y:S02]  /*2ae0*/  LEA.HI.X.SX32 R109, R83, R15.reuse, 0x1, P4 ;  /* 0x0000000f536d7211 */ /* 0x080fe400020f0eff */
[-C--:B------:R-:W-:Y:S02]  /*2af0*/  IADD3 R78, P4, R77, R14.reuse, RZ ;  /* 0x0000000e4d4e7210 */ /* 0x080fe40007f9e0ff */
[-C--:B-1----:R-:W-:Y:S01]  /*2b00*/  IADD3 R106, P2, R60, R14.reuse, RZ ;  /* 0x0000000e3c6a7210 */ /* 0x082fe20007f5e0ff */
[----:B------:R-:W-:Y:S01]  /*2b10*/  STL.64 [R1+0x1b8], R108 ;  /* 0x0001b86c01007387 */ /* 0x000fe20000100a00 */
[-C--:B------:R-:W-:Y:S02]  /*2b20*/  LEA.HI.X.SX32 R79, R111, R15.reuse, 0x1, P4 ;  /* 0x0000000f6f4f7211 */ /* 0x080fe400020f0eff */
[----:B------:R-:W-:Y:S02]  /*2b30*/  LEA.HI.X.SX32 R107, R64, R15, 0x1, P2 ;  /* 0x0000000f406b7211 */ /* 0x000fe400010f0eff */
[----:B------:R-:W-:-:S02]  /*2b40*/  IADD3 R82, P2, R4, R14, RZ ;  /* 0x0000000e04527210 */ /* 0x000fc40007f5e0ff */
[-C--:B------:R-:W-:Y:S01]  /*2b50*/  LEA.HI.X.SX32 R77, R7, R15.reuse, 0x1, P5 ;  /* 0x0000000f074d7211 */ /* 0x080fe200028f0eff */
[----:B------:R-:W-:Y:S01]  /*2b60*/  STL.64 [R1+0x158], R106 ;  /* 0x0001586a01007387 */ /* 0x000fe20000100a00 */
[----:B------:R-:W-:-:S03]  /*2b70*/  LEA.HI.X.SX32 R83, R105, R15, 0x1, P2 ;  /* 0x0000000f69537211 */ /* 0x000fc600010f0eff */
[----:B------:R-:W-:Y:S04]  /*2b80*/  STL.64 [R1+0x90], R86 ;  /* 0x0000905601007387 */ /* 0x000fe80000100a00 */
[----:B------:R0:W-:Y:S04]  /*2b90*/  STL.64 [R1+0x150], R82 ;  /* 0x0001505201007387 */ /* 0x0001e80000100a00 */
[----:B------:R-:W-:Y:S04]  /*2ba0*/  STL.64 [R1+0x88], R84 ;  /* 0x0000885401007387 */ /* 0x000fe80000100a00 */
[----:B------:R1:W-:Y:S01]  /*2bb0*/  STL.64 [R1+0x80], R80 ;  /* 0x0000805001007387 */ /* 0x0003e20000100a00 */
[----:B0-----:R-:W-:-:S03]  /*2bc0*/  IADD3 R82, P2, R5, R14, RZ ;  /* 0x0000000e05527210 */ /* 0x001fc60007f5e0ff */
[----:B------:R0:W-:Y:S01]  /*2bd0*/  STL.64 [R1+0x78], R78 ;  /* 0x0000784e01007387 */ /* 0x0001e20000100a00 */
[-C--:B------:R-:W-:Y:S02]  /*2be0*/  LEA.HI.X.SX32 R83, R119, R15.reuse, 0x1, P2 ;  /* 0x0000000f77537211 */ /* 0x080fe400010f0eff */
[----:B------:R-:W-:Y:S02]  /*2bf0*/  CS2R R118, SRZ ;  /* 0x0000000000767805 */ /* 0x000fe4000001ff00 */
[-C--:B-1----:R-:W-:Y:S01]  /*2c00*/  IADD3 R80, P3, R6, R14.reuse, RZ ;  /* 0x0000000e06507210 */ /* 0x082fe20007f7e0ff */
[----:B------:R1:W-:Y:S03]  /*2c10*/  STL.64 [R1+0x1e0], R82 ;  /* 0x0001e05201007387 */ /* 0x0003e60000100a00 */
[----:B------:R-:W-:Y:S02]  /*2c20*/  LEA.HI.X.SX32 R81, R5, R15, 0x1, P3 ;  /* 0x0000000f05517211 */ /* 0x000fe400018f0eff */
[----:B0-----:R-:W-:-:S03]  /*2c30*/  IADD3 R78, P4, R7, R14, RZ ;  /* 0x0000000e074e7210 */ /* 0x001fc60007f9e0ff */
[----:B------:R0:W-:Y:S01]  /*2c40*/  STL.64 [R1+0x1b0], R80 ;  /* 0x0001b05001007387 */ /* 0x0001e20000100a00 */
[-C--:B------:R-:W-:Y:S02]  /*2c50*/  LEA.HI.X.SX32 R79, R6, R15.reuse, 0x1, P4 ;  /* 0x0000000f064f7211 */ /* 0x080fe400020f0eff */
[-C--:B------:R-:W-:Y:S02]  /*2c60*/  IADD3 R4, P4, R62, R14.reuse, RZ ;  /* 0x0000000e3e047210 */ /* 0x080fe40007f9e0ff */
[-C--:B-1----:R-:W-:Y:S01]  /*2c70*/  IADD3 R82, P2, R117, R14.reuse, RZ ;  /* 0x0000000e75527210 */ /* 0x082fe20007f5e0ff */
[----:B------:R1:W-:Y:S01]  /*2c80*/  STL.64 [R1+0x148], R78 ;  /* 0x0001484e01007387 */ /* 0x0003e20000100a00 */
[-C--:B------:R-:W-:Y:S02]  /*2c90*/  LEA.HI.X.SX32 R5, R146, R15.reuse, 0x1, P4 ;  /* 0x0000000f92057211 */ /* 0x080fe400020f0eff */
[----:B------:R-:W-:Y:S02]  /*2ca0*/  CS2R R116, SRZ ;  /* 0x0000000000747805 */ /* 0x000fe4000001ff00 */
[----:B------:R-:W-:Y:S01]  /*2cb0*/  LEA.HI.X.SX32 R83, R62, R15, 0x1, P2 ;  /* 0x0000000f3e537211 */ /* 0x000fe200010f0eff */
[----:B------:R2:W-:Y:S01]  /*2cc0*/  STL.64 [R1+0x70], R76 ;  /* 0x0000704c01007387 */ /* 0x0005e20000100a00 */
[----:B0-----:R-:W-:-:S02]  /*2cd0*/  IADD3 R80, P3, R125, R14, RZ ;  /* 0x0000000e7d507210 */ /* 0x001fc40007f7e0ff */
[----:B------:R-:W-:Y:S01]  /*2ce0*/  CS2R R124, SRZ ;  /* 0x00000000007c7805 */ /* 0x000fe2000001ff00 */
[----:B------:R0:W-:Y:S01]  /*2cf0*/  STL.64 [R1+0x68], R74 ;  /* 0x0000684a01007387 */ /* 0x0001e20000100a00 */
[----:B------:R-:W-:-:S03]  /*2d00*/  LEA.HI.X.SX32 R81, R158, R15, 0x1, P3 ;  /* 0x0000000f9e517211 */ /* 0x000fc600018f0eff */
[----:B------:R3:W-:Y:S01]  /*2d10*/  STL.64 [R1+0x140], R4 ;  /* 0x0001400401007387 */ /* 0x0007e20000100a00 */
[-C--:B-1----:R-:W-:Y:S02]  /*2d20*/  IADD3 R78, P5, R132, R14.reuse, RZ ;  /* 0x0000000e844e7210 */ /* 0x082fe40007fbe0ff */
[----:B------:R-:W-:Y:S02]  /*2d30*/  CS2R R132, SRZ ;  /* 0x0000000000847805 */ /* 0x000fe4000001ff00 */
[-C--:B------:R-:W-:Y:S01]  /*2d40*/  IADD3 R6, P3, R148, R14.reuse, RZ ;  /* 0x0000000e94067210 */ /* 0x080fe20007f7e0ff */
[----:B------:R-:W-:Y:S01]  /*2d50*/  STL.64 [R1+0x60], R82 ;  /* 0x0000605201007387 */ /* 0x000fe20000100a00 */
[----:B--2---:R-:W-:Y:S02]  /*2d60*/  IADD3 R76, P6, R134, R14, RZ ;  /* 0x0000000e864c7210 */ /* 0x004fe40007fde0ff */
[----:B------:R-:W-:Y:S02]  /*2d70*/  CS2R R134, SRZ ;  /* 0x0000000000867805 */ /* 0x000fe4000001ff00 */
[----:B------:R-:W-:-:S02]  /*2d80*/  LEA.HI.X.SX32 R79, R73, R15, 0x1, P5 ;  /* 0x0000000f494f7211 */ /* 0x000fc400028f0eff */
[-C--:B0-----:R-:W-:Y:S02]  /*2d90*/  IADD3 R74, P4, R66, R14.reuse, RZ ;  /* 0x0000000e424a7210 */ /* 0x081fe40007f9e0ff */
[-C--:B------:R-:W-:Y:S02]  /*2da0*/  LEA.HI.X.SX32 R77, R199, R15.reuse, 0x1, P6 ;  /* 0x0000000fc74d7211 */ /* 0x080fe400030f0eff */
[-C--:B---3--:R-:W-:Y:S02]  /*2db0*/  IADD3 R4, P2, R73, R14.reuse, RZ ;  /* 0x0000000e49047210 */ /* 0x088fe40007f5e0ff */
[-C--:B------:R-:W-:Y:S02]  /*2dc0*/  LEA.HI.X.SX32 R75, R160, R15.reuse, 0x1, P4 ;  /* 0x0000000fa04b7211 */ /* 0x080fe400020f0eff */
[-C--:B------:R-:W-:Y:S02]  /*2dd0*/  LEA.HI.X.SX32 R5, R66, R15.reuse, 0x1, P2 ;  /* 0x0000000f42057211 */ /* 0x080fe400010f0eff */
[C---:B------:R-:W-:Y:S01]  /*2de0*/  LEA.HI.X.SX32 R7, R68.reuse, R15, 0x1, P3 ;  /* 0x0000000f44077211 */ /* 0x040fe200018f0eff */
[----:B------:R0:W-:Y:S04]  /*2df0*/  STL.64 [R1+0x1a8], R74 ;  /* 0x0001a84a01007387 */ /* 0x0001e80000100a00 */
[----:B------:R-:W-:Y:S04]  /*2e00*/  STL.64 [R1+0x58], R80 ;  /* 0x0000585001007387 */ /* 0x000fe80000100a00 */
[----:B------:R1:W-:Y:S01]  /*2e10*/  STL.64 [R1+0x138], R4 ;  /* 0x0001380401007387 */ /* 0x0003e20000100a00 */
[----:B0-----:R-:W-:-:S03]  /*2e20*/  IADD3 R74, P4, R68, R14, RZ ;  /* 0x0000000e444a7210 */ /* 0x001fc60007f9e0ff */
[----:B------:R0:W-:Y:S01]  /*2e30*/  STL.64 [R1+0x50], R78 ;  /* 0x0000504e01007387 */ /* 0x0001e20000100a00 */
[----:B------:R-:W-:-:S03]  /*2e40*/  LEA.HI.X.SX32 R75, R200, R15, 0x1, P4 ;  /* 0x0000000fc84b7211 */ /* 0x000fc600020f0eff */
[----:B------:R0:W-:Y:S01]  /*2e50*/  STL.64 [R1+0x48], R76 ;  /* 0x0000484c01007387 */ /* 0x0001e20000100a00 */
[----:B-1----:R-:W-:-:S03]  /*2e60*/  IADD3 R4, P2, R161, R14, RZ ;  /* 0x0000000ea1047210 */ /* 0x002fc60007f5e0ff */
[----:B------:R0:W-:Y:S01]  /*2e70*/  STL.64 [R1+0x130], R74 ;  /* 0x0001304a01007387 */ /* 0x0001e20000100a00 */
[----:B------:R-:W-:-:S03]  /*2e80*/  LEA.HI.X.SX32 R5, R198, R15, 0x1, P2 ;  /* 0x0000000fc6057211 */ /* 0x000fc600010f0eff */
[----:B------:R0:W-:Y:S04]  /*2e90*/  STL.64 [R1+0x40], R6 ;  /* 0x0000400601007387 */ /* 0x0001e80000100a00 */
[----:B------:R0:W-:Y:S02]  /*2ea0*/  STL.64 [R1+0x38], R4 ;  /* 0x0000380401007387 */ /* 0x0001e40000100a00 */
.L_x_1:
[----:B0-----:R-:W2:Y:S04]  /*2eb0*/  LDL.64 R4, [R1+0x200] ;  /* 0x0002000001047983 */ /* 0x001ea80000100a00 */
[----:B------:R-:W3:Y:S04]  /*2ec0*/  LDL.64 R6, [R1+0x1e0] ;  /* 0x0001e00001067983 */ /* 0x000ee80000100a00 */
[----:B------:R-:W4:Y:S04]  /*2ed0*/  LDL.64 R80, [R1+0x1d8] ;  /* 0x0001d80001507983 */ /* 0x000f280000100a00 */
[----:B------:R-:W5:Y:S04]  /*2ee0*/  LDL.64 R76, [R1+0x1e8] ;  /* 0x0001e800014c7983 */ /* 0x000f680000100a00 */
        /* <DEDUP_REMOVED lines=16> */
[----:B------:R-:W5:Y:S01]  /*2ff0*/  LDL.64 R216, [R1+0x120] ;  /* 0x0001200001d87983 */ /* 0x000f620000100a00 */
[----:B------:R-:W-:-:S03]  /*3000*/  IMAD.WIDE R106, R9, 0x2, R14 ;  /* 0x00000002096a7825 */ /* 0x000fc600078e020e */
[----:B------:R-:W5:Y:S04]  /*3010*/  LDL.64 R212, [R1+0x118] ;  /* 0x0001180001d47983 */ /* 0x000f680000100a00 */
[----:B------:R-:W5:Y:S04]  /*3020*/  LDL.64 R208, [R1+0x108] ;  /* 0x0001080001d07983 */ /* 0x000f680000100a00 */
[----:B------:R-:W5:Y:S04]  /*3030*/  LDL.64 R86, [R1+0x1a0] ;  /* 0x0001a00001567983 */ /* 0x000f680000100a00 */
[----:B------:R-:W5:Y:S04]  /*3040*/  LDL.64 R104, [R1+0x160] ;  /* 0x0001600001687983 */ /* 0x000f680000100a00 */
[----:B------:R-:W5:Y:S04]  /*3050*/  LDL.64 R200, [R1+0x100] ;  /* 0x0001000001c87983 */ /* 0x000f680000100a00 */
[----:B------:R-:W5:Y:S04]  /*3060*/  LDL.64 R204, [R1+0xe8] ;  /* 0x0000e80001cc7983 */ /* 0x000f680000100a00 */
[----:B------:R-:W5:Y:S04]  /*3070*/  LDG.E.U16 R106, desc[UR10][R106.64] ;  /* 0x0000000a6a6a7981 */ /* 0x000f68000c1e1500 */
        /* <DEDUP_REMOVED lines=8> */
[----:B--2---:R-:W-:-:S04]  /*3100*/  IMAD.WIDE R4, R9, 0x2, R4 ;  /* 0x0000000209047825 */ /* 0x004fc800078e0204 */
[C---:B---3--:R-:W-:Y:S01]  /*3110*/  IMAD.WIDE R6, R9.reuse, 0x2, R6 ;  /* 0x0000000209067825 */ /* 0x048fe200078e0206 */
[----:B------:R4:W2:Y:S03]  /*3120*/  LDG.E.U16 R113, desc[UR10][R4.64] ;  /* 0x0000000a04717981 */ /* 0x0008a6000c1e1500 */
[----:B----4-:R-:W-:-:S04]  /*3130*/  IMAD.WIDE R4, R9, 0x2, R80 ;  /* 0x0000000209047825 */ /* 0x010fc800078e0250 */
[C---:B-----5:R-:W-:Y:S01]  /*3140*/  IMAD.WIDE R76, R9.reuse, 0x2, R76 ;  /* 0x00000002094c7825 */ /* 0x060fe200078e024c */
[----:B------:R0:W3:Y:S03]  /*3150*/  LDG.E.U16 R81, desc[UR10][R4.64] ;  /* 0x0000000a04517981 */ /* 0x0000e6000c1e1500 */
[C---:B------:R-:W-:Y:S02]  /*3160*/  IMAD.WIDE R114, R9.reuse, 0x2, R78 ;  /* 0x0000000209727825 */ /* 0x040fe400078e024e */
[----:B------:R1:W4:Y:S02]  /*3170*/  LDG.E.U16 R79, desc[UR10][R6.64] ;  /* 0x0000000a064f7981 */ /* 0x000324000c1e1500 */
[C---:B------:R-:W-:Y:S02]  /*3180*/  IMAD.WIDE R110, R9.reuse, 0x2, R84 ;  /* 0x00000002096e7825 */ /* 0x040fe400078e0254 */
[----:B------:R-:W5:Y:S02]  /*3190*/  LDG.E.U16 R114, desc[UR10][R114.64] ;  /* 0x0000000a72727981 */ /* 0x000f64000c1e1500 */
[----:B0-----:R-:W-:-:S02]  /*31a0*/  IMAD.WIDE R4, R9, 0x2, R108 ;  /* 0x0000000209047825 */ /* 0x001fc400078e026c */
[----:B------:R0:W4:Y:S02]  /*31b0*/  LDG.E.U16 R85, desc[UR10][R76.64] ;  /* 0x0000000a4c557981 */ /* 0x000124000c1e1500 */
[C---:B-1----:R-:W-:Y:S02]  /*31c0*/  IMAD.WIDE R6, R9.reuse, 0x2, R120 ;  /* 0x0000000209067825 */ /* 0x042fe400078e0278 */
[----:B------:R1:W4:Y:S02]  /*31d0*/  LDG.E.U16 R78, desc[UR10][R4.64] ;  /* 0x0000000a044e7981 */ /* 0x000324000c1e1500 */
[C---:B------:R-:W-:Y:S02]  /*31e0*/  IMAD.WIDE R150, R9.reuse, 0x2, R144 ;  /* 0x0000000209967825 */ /* 0x040fe400078e0290 */
[----:B------:R1:W4:Y:S02]  /*31f0*/  LDG.E.U16 R109, desc[UR10][R6.64] ;  /* 0x0000000a066d7981 */ /* 0x000324000c1e1500 */
[----:B0-----:R-:W-:-:S02]  /*3200*/  IMAD.WIDE R76, R9, 0x2, R142 ;  /* 0x00000002094c7825 */ /* 0x001fc400078e028e */
[----:B------:R-:W2:Y:S02]  /*3210*/  LDL.64 R144, [R1+0x158] ;  /* 0x0001580001907983 */ /* 0x000ea40000100a00 */
[C---:B-1----:R-:W-:Y:S02]  /*3220*/  IMAD.WIDE R4, R9.reuse, 0x2, R148 ;  /* 0x0000000209047825 */ /* 0x042fe400078e0294 */
[----:B------:R0:W4:Y:S02]  /*3230*/  LDG.E.U16 R121, desc[UR10][R76.64] ;  /* 0x0000000a4c797981 */ /* 0x000124000c1e1500 */
[C---:B------:R-:W-:Y:S02]  /*3240*/  IMAD.WIDE R6, R9.reuse, 0x2, R138 ;  /* 0x0000000209067825 */ /* 0x040fe400078e028a */
[----:B------:R1:W4:Y:S04]  /*3250*/  LDG.E.U16 R108, desc[UR10][R4.64] ;  /* 0x0000000a046c7981 */ /* 0x000328000c1e1500 */
[----:B------:R-:W3:Y:S01]  /*3260*/  LDL.64 R138, [R1+0x140] ;  /* 0x00014000018a7983 */ /* 0x000ee20000100a00 */
[----:B0-----:R-:W-:-:S03]  /*3270*/  IMAD.WIDE R76, R9, 0x2, R140 ;  /* 0x00000002094c7825 */ /* 0x001fc600078e028c */
[----:B------:R-:W5:Y:S01]  /*3280*/  LDL.64 R142, [R1+0x150] ;  /* 0x00015000018e7983 */ /* 0x000f620000100a00 */
[----:B-1----:R-:W-:-:S03]  /*3290*/  IMAD.WIDE R4, R9, 0x2, R146 ;  /* 0x0000000209047825 */ /* 0x002fc600078e0292 */
[----:B------:R-:W4:Y:S04]  /*32a0*/  LDL.64 R146, [R1+0x110] ;  /* 0x0001100001927983 */ /* 0x000f280000100a00 */
[----:B------:R0:W4:Y:S01]  /*32b0*/  LDG.E.U16 R149, desc[UR10][R76.64] ;  /* 0x0000000a4c957981 */ /* 0x000122000c1e1500 */
[----:B------:R-:W-:-:S03]  /*32c0*/  IMAD.WIDE R136, R9, 0x2, R136 ;  /* 0x0000000209887825 */ /* 0x000fc600078e0288 */
[----:B------:R-:W4:Y:S01]  /*32d0*/  LDL.64 R140, [R1+0x148] ;  /* 0x00014800018c7983 */ /* 0x000f220000100a00 */
[----:B------:R-:W-:-:S03]  /*32e0*/  IMAD.WIDE R122, R9, 0x2, R122 ;  /* 0x00000002097a7825 */ /* 0x000fc600078e027a */
[----:B------:R-:W4:Y:S01]  /*32f0*/  LDG.E.U16 R120, desc[UR10][R6.64] ;  /* 0x0000000a06787981 */ /* 0x000f22000c1e1500 */
[----:B0-----:R-:W-:-:S03]  /*3300*/  IMAD.WIDE R76, R9, 0x2, R158 ;  /* 0x00000002094c7825 */ /* 0x001fc600078e029e */
[----:B------:R-:W4:Y:S04]  /*3310*/  LDL.64 R158, [R1+0x128] ;  /* 0x00012800019e7983 */ /* 0x000f280000100a00 */
[----:B------:R0:W4:Y:S01]  /*3320*/  LDG.E.U16 R84, desc[UR10][R136.64] ;  /* 0x0000000a88547981 */ /* 0x000122000c1e1500 */
[----:B------:R-:W-:-:S03]  /*3330*/  IMAD.WIDE R82, R9, 0x2, R82 ;  /* 0x0000000209527825 */ /* 0x000fc600078e0252 */
[----:B------:R-:W4:Y:S04]  /*3340*/  LDG.E.U16 R122, desc[UR10][R122.64] ;  /* 0x0000000a7a7a7981 */ /* 0x000f28000c1e1500 */
[----:B------:R-:W4:Y:S01]  /*3350*/  LDG.E.U16 R82, desc[UR10][R82.64] ;  /* 0x0000000a52527981 */ /* 0x000f22000c1e1500 */
[----:B0-----:R-:W-:-:S03]  /*3360*/  IMAD.WIDE R136, R9, 0x2, R198 ;  /* 0x0000000209887825 */ /* 0x001fc600078e02c6 */
[----:B------:R-:W4:Y:S04]  /*3370*/  LDL.64 R198, [R1+0xf0] ;  /* 0x0000f00001c67983 */ /* 0x000f280000100a00 */
[----:B------:R-:W4:Y:S04]  /*3380*/  LDG.E.U16 R77, desc[UR10][R76.64] ;  /* 0x0000000a4c4d7981 */ /* 0x000f28000c1e1500 */
[----:B------:R-:W4:Y:S01]  /*3390*/  LDG.E.U16 R83, desc[UR10][R136.64] ;  /* 0x0000000a88537981 */ /* 0x000f22000c1e1500 */
[----:B------:R-:W-:-:S03]  /*33a0*/  IMAD.WIDE R86, R9, 0x2, R86 ;  /* 0x0000000209567825 */ /* 0x000fc600078e0256 */
[----:B------:R-:W4:Y:S01]  /*33b0*/  LDG.E.U16 R110, desc[UR10][R110.64] ;  /* 0x0000000a6e6e7981 */ /* 0x000f22000c1e1500 */
[----:B------:R-:W-:-:S03]  /*33c0*/  IMAD.WIDE R104, R9, 0x2, R104 ;  /* 0x0000000209687825 */ /* 0x000fc600078e0268 */
[----:B------:R-:W4:Y:S04]  /*33d0*/  LDG.E.U16 R86, desc[UR10][R86.64] ;  /* 0x0000000a56567981 */ /* 0x000f28000c1e1500 */
[----:B------:R-:W4:Y:S04]  /*33e0*/  LDG.E.U16 R105, desc[UR10][R104.64] ;  /* 0x0000000a68697981 */ /* 0x000f28000c1e1500 */
[----:B------:R0:W4:Y:S01]  /*33f0*/  LDG.E.U16 R5, desc[UR10][R4.64] ;  /* 0x0000000a04057981 */ /* 0x000122000c1e1500 */
[----:B------:R-:W-:-:S03]  /*3400*/  IMAD.WIDE R74, R9, 0x2, R74 ;  /* 0x00000002094a7825 */ /* 0x000fc600078e024a */
[----:B------:R-:W4:Y:S04]  /*3410*/  LDG.E.U16 R150, desc[UR10][R150.64] ;  /* 0x0000000a96967981 */ /* 0x000f28000c1e1500 */
[----:B------:R-:W4:Y:S01]  /*3420*/  LDG.E.U16 R74, desc[UR10][R74.64] ;  /* 0x0000000a4a4a7981 */ /* 0x000f22000c1e1500 */
[----:B0-----:R-:W0:Y:S01]  /*3430*/  LDC R4, c[0x0][0x254] ;  /* 0x00009500ff047b82 */ /* 0x001e220000000800 */
[C---:B--2---:R-:W-:Y:S02]  /*3440*/  IMAD.WIDE R6, R9.reuse, 0x2, R144 ;  /* 0x0000000209067825 */ /* 0x044fe400078e0290 */
[----:B------:R-:W2:Y:S04]  /*3450*/  LDL.64 R144, [R1+0xf8] ;  /* 0x0000f80001907983 */ /* 0x000ea80000100a00 */
[----:B------:R1:W2:Y:S01]  /*3460*/  LDG.E.U16 R123, desc[UR10][R6.64] ;  /* 0x0000000a067b7981 */ /* 0x0002a2000c1e1500 */
[----:B---3--:R-:W-:-:S04]  /*3470*/  IMAD.WIDE R138, R9, 0x2, R138 ;  /* 0x00000002098a7825 */ /* 0x008fc800078e028a */
[C---:B-1----:R-:W-:Y:S01]  /*3480*/  IMAD.WIDE R6, R9.reuse, 0x2, R160 ;  /* 0x0000000209067825 */ /* 0x042fe200078e02a0 */
[----:B------:R4:W3:Y:S04]  /*3490*/  LDG.E.U16 R107, desc[UR10][R138.64] ;  /* 0x0000000a8a6b7981 */ /* 0x0008e8000c1e1500 */
[----:B------:R-:W2:Y:S01]  /*34a0*/  LDL.64 R160, [R1+0xe0] ;  /* 0x0000e00001a07983 */ /* 0x000ea20000100a00 */
[----:B-----5:R-:W-:-:S03]  /*34b0*/  IMAD.WIDE R142, R9, 0x2, R142 ;  /* 0x00000002098e7825 */ /* 0x020fc600078e028e */
[----:B------:R-:W5:Y:S01]  /*34c0*/  LDG.E.U16 R76, desc[UR10][R6.64] ;  /* 0x0000000a064c7981 */ /* 0x000f62000c1e1500 */
[----:B----4-:R-:W-:-:S03]  /*34d0*/  IMAD.WIDE R138, R9, 0x2, R146 ;  /* 0x00000002098a7825 */ /* 0x010fc600078e0292 */
[----:B------:R-:W4:Y:S01]  /*34e0*/  LDL.64 R146, [R1+0x70] ;  /* 0x0000700001927983 */ /* 0x000f220000100a00 */
[----:B------:R-:W-:-:S03]  /*34f0*/  IMAD.WIDE R140, R9, 0x2, R140 ;  /* 0x00000002098c7825 */ /* 0x000fc600078e028c */
[----:B------:R1:W3:Y:S01]  /*3500*/  LDG.E.U16 R148, desc[UR10][R142.64] ;  /* 0x0000000a8e947981 */ /* 0x0002e2000c1e1500 */
[----:B------:R-:W-:-:S03]  /*3510*/  IMAD.WIDE R136, R9, 0x2, R158 ;  /* 0x0000000209887825 */ /* 0x000fc600078e029e */
[----:B------:R0:W5:Y:S04]  /*3520*/  LDG.E.U16 R115, desc[UR10][R140.64] ;  /* 0x0000000a8c737981 */ /* 0x000168000c1e1500 */
[----:B------:R-:W3:Y:S01]  /*3530*/  LDL.64 R158, [R1+0xb0] ;  /* 0x0000b000019e7983 */ /* 0x000ee20000100a00 */
[----:B-1----:R-:W-:-:S03]  /*3540*/  IMAD.WIDE R142, R9, 0x2, R216 ;  /* 0x00000002098e7825 */ /* 0x002fc600078e02d8 */
[----:B------:R-:W5:Y:S01]  /*3550*/  LDG.E.U16 R137, desc[UR10][R136.64] ;  /* 0x0000000a88897981 */ /* 0x000f62000c1e1500 */
[----:B0-----:R-:W-:-:S03]  /*3560*/  IMAD.WIDE R140, R9, 0x2, R212 ;  /* 0x00000002098c7825 */ /* 0x001fc600078e02d4 */
[----:B------:R-:W5:Y:S01]  /*3570*/  LDG.E.U16 R87, desc[UR10][R138.64] ;  /* 0x0000000a8a577981 */ /* 0x000f62000c1e1500 */
[----:B------:R-:W-:-:S03]  /*3580*/  IMAD.WIDE R6, R9, 0x2, R208 ;  /* 0x0000000209067825 */ /* 0x000fc600078e02d0 */
[----:B------:R0:W5:Y:S04]  /*3590*/  LDG.E.U16 R112, desc[UR10][R140.64] ;  /* 0x0000000a8c707981 */ /* 0x000168000c1e1500 */
[----:B------:R1:W5:Y:S04]  /*35a0*/  LDG.E.U16 R136, desc[UR10][R142.64] ;  /* 0x0000000a8e887981 */ /* 0x000368000c1e1500 */
[----:B------:R1:W5:Y:S01]  /*35b0*/  LDG.E.U16 R80, desc[UR10][R6.64] ;  /* 0x0000000a06507981 */ /* 0x000362000c1e1500 */
[----:B0-----:R-:W-:-:S03]  /*35c0*/  IMAD.WIDE R140, R9, 0x2, R204 ;  /* 0x00000002098c7825 */ /* 0x001fc600078e02cc */
[----:B------:R-:W5:Y:S01]  /*35d0*/  LDL.64 R208, [R1+0xa0] ;  /* 0x0000a00001d07983 */ /* 0x000f620000100a00 */
[----:B-1----:R-:W-:-:S03]  /*35e0*/  IMAD.WIDE R142, R9, 0x2, R198 ;  /* 0x00000002098e7825 */ /* 0x002fc600078e02c6 */
[----:B------:R-:W5:Y:S01]  /*35f0*/  LDL.64 R198, [R1+0x68] ;  /* 0x0000680001c67983 */ /* 0x000f620000100a00 */
[----:B------:R-:W-:-:S03]  /*3600*/  IMAD.WIDE R6, R9, 0x2, R200 ;  /* 0x0000000209067825 */ /* 0x000fc600078e02c8 */
[----:B------:R-:W5:Y:S04]  /*3610*/  LDL.64 R200, [R1+0xa8] ;  /* 0x0000a80001c87983 */ /* 0x000f680000100a00 */
[----:B------:R4:W5:Y:S04]  /*3620*/  LDG.E.U16 R104, desc[UR10][R140.64] ;  /* 0x0000000a8c687981 */ /* 0x000968000c1e1500 */
[----:B------:R-:W5:Y:S04]  /*3630*/  LDL.64 R216, [R1+0x98] ;  /* 0x0000980001d87983 */ /* 0x000f680000100a00 */
[----:B------:R-:W5:Y:S01]  /*3640*/  LDL.64 R212, [R1+0x60] ;  /* 0x0000600001d47983 */ /* 0x000f620000100a00 */
[----:B------:R-:W-:-:S02]  /*3650*/  IMAD R66, R4, 0x20, R14 ;  /* 0x0000002004427824 */ /* 0x000fc400078e020e */
[C-C-:B------:R-:W-:Y:S01]  /*3660*/  IMAD R64, R4.reuse, 0x10, R14.reuse ;  /* 0x0000001004407824 */ /* 0x140fe200078e020e */
[----:B------:R-:W5:Y:S01]  /*3670*/  LDG.E.U16 R73, desc[UR10][R142.64] ;  /* 0x0000000a8e497981 */ /* 0x000f62000c1e1500 */
[C-C-:B------:R-:W-:Y:S01]  /*3680*/  IMAD R68, R4.reuse, 0x40, R14.reuse ;  /* 0x0000004004447824 */ /* 0x140fe200078e020e */
[C---:B------:R-:W-:Y:S02]  /*3690*/  LEA R60, R4.reuse, R14, 0x2 ;  /* 0x0000000e043c7211 */ /* 0x040fe400078e10ff */
[----:B------:R-:W5:Y:S01]  /*36a0*/  LDL.64 R204, [R1+0x58] ;  /* 0x0000580001cc7983 */ /* 0x000f620000100a00 */
[----:B------:R-:W-:-:S03]  /*36b0*/  IMAD R62, R4, 0x8, R14 ;  /* 0x00000008043e7824 */ /* 0x000fc600078e020e */
[----:B------:R-:W5:Y:S01]  /*36c0*/  LDG.E.U16 R7, desc[UR10][R6.64] ;  /* 0x0000000a06077981 */ /* 0x000f62000c1e1500 */
[----:B--2---:R-:W-:-:S05]  /*36d0*/  IMAD.WIDE R138, R9, 0x2, R160 ;  /* 0x00000002098a7825 */ /* 0x004fca00078e02a0 */
[----:B------:R3:W2:Y:S01]  /*36e0*/  LDG.E.U16 R111, desc[UR10][R138.64] ;  /* 0x0000000a8a6f7981 */ /* 0x0006a2000c1e1500 */
[----:B----4-:R-:W-:-:S04]  /*36f0*/  IMAD.WIDE R140, R9, 0x2, R146 ;  /* 0x00000002098c7825 */ /* 0x010fc800078e0292 */
[C---:B---3--:R-:W-:Y:S02]  /*3700*/  IMAD.WIDE R138, R9.reuse, 0x2, R158 ;  /* 0x00000002098a7825 */ /* 0x048fe400078e029e */
[----:B------:R0:W3:Y:S02]  /*3710*/  LDG.E.U16 R158, desc[UR10][R140.64] ;  /* 0x0000000a8c9e7981 */ /* 0x0000e4000c1e1500 */
[C---:B------:R-:W-:Y:S02]  /*3720*/  IMAD.WIDE R144, R9.reuse, 0x2, R144 ;  /* 0x0000000209907825 */ /* 0x040fe400078e0290 */
[----:B------:R-:W4:Y:S04]  /*3730*/  LDG.E.U16 R151, desc[UR10][R138.64] ;  /* 0x0000000a8a977981 */ /* 0x000f28000c1e1500 */
[----:B------:R1:W2:Y:S01]  /*3740*/  LDG.E.U16 R75, desc[UR10][R144.64] ;  /* 0x0000000a904b7981 */ /* 0x0002a2000c1e1500 */
[----:B0-----:R-:W-:-:S03]  /*3750*/  IMAD.WIDE R140, R9, 0x2, R220 ;  /* 0x00000002098c7825 */ /* 0x001fc600078e02dc */
[----:B------:R-:W3:Y:S01]  /*3760*/  LDL.64 R220, [R1+0x90] ;  /* 0x0000900001dc7983 */ /* 0x000ee20000100a00 */
[----:B------:R-:W-:-:S04]  /*3770*/  IMAD.WIDE R142, R9, 0x2, R64 ;  /* 0x00000002098e7825 */ /* 0x000fc800078e0240 */
[C---:B-1----:R-:W-:Y:S01]  /*3780*/  IMAD.WIDE R144, R9.reuse, 0x2, R66 ;  /* 0x0000000209907825 */ /* 0x042fe200078e0242 */
[----:B------:R5:W4:Y:S03]  /*3790*/  LDG.E.U16 R159, desc[UR10][R142.64] ;  /* 0x0000000a8e9f7981 */ /* 0x000b26000c1e1500 */
[C---:B------:R-:W-:Y:S01]  /*37a0*/  IMAD.WIDE R138, R9.reuse, 0x2, R224 ;  /* 0x00000002098a7825 */ /* 0x040fe200078e02e0 */
[----:B------:R0:W2:Y:S03]  /*37b0*/  LDG.E.U16 R160, desc[UR10][R144.64] ;  /* 0x0000000a90a07981 */ /* 0x0000a6000c1e1500 */
[C---:B------:R-:W-:Y:S01]  /*37c0*/  IMAD.WIDE R146, R9.reuse, 0x2, R68 ;  /* 0x0000000209927825 */ /* 0x040fe200078e0244 */
[----:B------:R-:W4:Y:S03]  /*37d0*/  LDL.64 R224, [R1+0x38] ;  /* 0x0000380001e07983 */ /* 0x000f260000100a00 */
[C---:B-----5:R-:W-:Y:S01]  /*37e0*/  IMAD.WIDE R142, R9.reuse, 0x2, R200 ;  /* 0x00000002098e7825 */ /* 0x060fe200078e02c8 */
[----:B------:R1:W5:Y:S03]  /*37f0*/  LDG.E.U16 R161, desc[UR10][R146.64] ;  /* 0x0000000a92a17981 */ /* 0x000366000c1e1500 */
[C---:B0-----:R-:W-:Y:S01]  /*3800*/  IMAD.WIDE R144, R9.reuse, 0x2, R198 ;  /* 0x0000000209907825 */ /* 0x041fe200078e02c6 */
[----:B------:R0:W5:Y:S04]  /*3810*/  LDG.E.U16 R200, desc[UR10][R142.64] ;  /* 0x0000000a8ec87981 */ /* 0x000168000c1e1500 */
[----:B------:R0:W5:Y:S01]  /*3820*/  LDG.E.U16 R198, desc[UR10][R138.64] ;  /* 0x0000000a8ac67981 */ /* 0x000162000c1e1500 */
[----:B-1----:R-:W-:-:S03]  /*3830*/  IMAD.WIDE R146, R9, 0x2, R60 ;  /* 0x0000000209927825 */ /* 0x002fc600078e023c */
[----:B------:R1:W5:Y:S01]  /*3840*/  LDG.E.U16 R199, desc[UR10][R140.64] ;  /* 0x0000000a8cc77981 */ /* 0x000362000c1e1500 */
[----:B0-----:R-:W-:-:S03]  /*3850*/  IMAD.WIDE R142, R9, 0x2, R212 ;  /* 0x00000002098e7825 */ /* 0x001fc600078e02d4 */
[----:B------:R-:W2:Y:S01]  /*3860*/  LDL.64 R212, [R1+0x48] ;  /* 0x0000480001d47983 */ /* 0x000ea20000100a00 */
[----:B------:R-:W-:-:S03]  /*3870*/  IMAD.WIDE R138, R9, 0x2, R208 ;  /* 0x00000002098a7825 */ /* 0x000fc600078e02d0 */
[----:B------:R-:W4:Y:S01]  /*3880*/  LDL.64 R208, [R1+0x50] ;  /* 0x0000500001d07983 */ /* 0x000f220000100a00 */
[----:B-1----:R-:W-:-:S03]  /*3890*/  IMAD.WIDE R140, R9, 0x2, R216 ;  /* 0x00000002098c7825 */ /* 0x002fc600078e02d8 */
[----:B------:R-:W5:Y:S04]  /*38a0*/  LDL.64 R216, [R1+0x88] ;  /* 0x0000880001d87983 */ /* 0x000f680000100a00 */
[----:B------:R-:W2:Y:S04]  /*38b0*/  LDG.E.U16 R146, desc[UR10][R146.64] ;  /* 0x0000000a92927981 */ /* 0x000ea8000c1e1500 */
[----:B------:R-:W2:Y:S04]  /*38c0*/  LDG.E.U16 R201, desc[UR10][R144.64] ;  /* 0x0000000a90c97981 */ /* 0x000ea8000c1e1500 */
[----:B------:R3:W2:Y:S02]  /*38d0*/  LDG.E.U16 R147, desc[UR10][R138.64] ;  /* 0x0000000a8a937981 */ /* 0x0006a4000c1e1500 */
[----:B---3--:R-:W-:-:S02]  /*38e0*/  IMAD.WIDE R138, R9, 0x2, R220 ;  /* 0x00000002098a7825 */ /* 0x008fc400078e02dc */
[----:B------:R-:W3:Y:S02]  /*38f0*/  LDL.64 R220, [R1+0x40] ;  /* 0x0000400001dc7983 */ /* 0x000ee40000100a00 */
[C---:B------:R-:W-:Y:S02]  /*3900*/  IMAD.WIDE R144, R9.reuse, 0x2, R204 ;  /* 0x0000000209907825 */ /* 0x040fe400078e02cc */
[----:B------:R0:W3:Y:S04]  /*3910*/  LDG.E.U16 R204, desc[UR10][R140.64] ;  /* 0x0000000a8ccc7981 */ /* 0x0000e8000c1e1500 */
[----:B------:R4:W3:Y:S04]  /*3920*/  LDG.E.U16 R205, desc[UR10][R142.64] ;  /* 0x0000000a8ecd7981 */ /* 0x0008e8000c1e1500 */
[----:B------:R-:W3:Y:S01]  /*3930*/  LDG.E.U16 R144, desc[UR10][R144.64] ;  /* 0x0000000a90907981 */ /* 0x000ee2000c1e1500 */
[----:B0-----:R-:W-:-:S05]  /*3940*/  IMAD.WIDE R140, R9, 0x2, R62 ;  /* 0x00000002098c7825 */ /* 0x001fca00078e023e */
[----:B------:R5:W3:Y:S01]  /*3950*/  LDG.E.U16 R145, desc[UR10][R140.64] ;  /* 0x0000000a8c917981 */ /* 0x000ae2000c1e1500 */
[----:B----4-:R-:W-:-:S03]  /*3960*/  IMAD.WIDE R142, R9, 0x2, R208 ;  /* 0x00000002098e7825 */ /* 0x010fc600078e02d0 */
[----:B------:R0:W4:Y:S01]  /*3970*/  LDG.E.U16 R208, desc[UR10][R138.64] ;  /* 0x0000000a8ad07981 */ /* 0x000122000c1e1500 */
[----:B-----5:R-:W-:-:S03]  /*3980*/  IMAD.WIDE R140, R9, 0x2, R216 ;  /* 0x00000002098c7825 */ /* 0x020fc600078e02d8 */
[----:B------:R2:W5:Y:S01]  /*3990*/  LDG.E.U16 R209, desc[UR10][R142.64] ;  /* 0x0000000a8ed17981 */ /* 0x000562000c1e1500 */
[----:B0-----:R-:W-:-:S04]  /*39a0*/  IMAD.WIDE R138, R9, 0x2, R242 ;  /* 0x00000002098a7825 */ /* 0x001fc800078e02f2 */
[C---:B--2---:R-:W-:Y:S02]  /*39b0*/  IMAD.WIDE R142, R9.reuse, 0x2, R212 ;  /* 0x00000002098e7825 */ /* 0x044fe400078e02d4 */
[----:B------:R0:W2:Y:S04]  /*39c0*/  LDG.E.U16 R212, desc[UR10][R138.64] ;  /* 0x0000000a8ad47981 */ /* 0x0000a8000c1e1500 */
[----:B------:R1:W2:Y:S04]  /*39d0*/  LDG.E.U16 R213, desc[UR10][R140.64] ;  /* 0x0000000a8cd57981 */ /* 0x0002a8000c1e1500 */
[----:B------:R-:W2:Y:S01]  /*39e0*/  LDG.E.U16 R216, desc[UR10][R142.64] ;  /* 0x0000000a8ed87981 */ /* 0x000ea2000c1e1500 */
[----:B0-----:R-:W-:-:S04]  /*39f0*/  IMAD.WIDE R138, R9, 0x2, R240 ;  /* 0x00000002098a7825 */ /* 0x001fc800078e02f0 */
[C---:B-1----:R-:W-:Y:S01]  /*3a00*/  IMAD.WIDE R140, R9.reuse, 0x2, R236 ;  /* 0x00000002098c7825 */ /* 0x042fe200078e02ec */
[----:B------:R0:W2:Y:S03]  /*3a10*/  LDG.E.U16 R217, desc[UR10][R138.64] ;  /* 0x0000000a8ad97981 */ /* 0x0000a6000c1e1500 */
[----:B0-----:R-:W-:-:S06]  /*3a20*/  IMAD.WIDE R138, R9, 0x2, R232 ;  /* 0x00000002098a7825 */ /* 0x001fcc00078e02e8 */
[----:B------:R-:W2:Y:S01]  /*3a30*/  LDG.E.U16 R138, desc[UR10][R138.64] ;  /* 0x0000000a8a8a7981 */ /* 0x000ea2000c1e1500 */
[----:B---3--:R-:W-:-:S03]  /*3a40*/  IMAD.WIDE R142, R9, 0x2, R220 ;  /* 0x00000002098e7825 */ /* 0x008fc600078e02dc */
[----:B------:R0:W3:Y:S04]  /*3a50*/  LDG.E.U16 R220, desc[UR10][R140.64] ;  /* 0x0000000a8cdc7981 */ /* 0x0000e8000c1e1500 */
[----:B------:R1:W3:Y:S01]  /*3a60*/  LDG.E.U16 R221, desc[UR10][R142.64] ;  /* 0x0000000a8edd7981 */ /* 0x0002e2000c1e1500 */
[----:B0-----:R-:W-:-:S04]  /*3a70*/  IMAD.WIDE R140, R9, 0x2, R228 ;  /* 0x00000002098c7825 */ /* 0x001fc800078e02e4 */
[----:B-1----:R-:W-:Y:S02]  /*3a80*/  IMAD.WIDE R142, R9, 0x2, R224 ;  /* 0x00000002098e7825 */ /* 0x002fe400078e02e0 */
[----:B------:R0:W3:Y:S04]  /*3a90*/  LDG.E.U16 R140, desc[UR10][R140.64] ;  /* 0x0000000a8c8c7981 */ /* 0x0000e8000c1e1500 */
[----:B------:R1:W3:Y:S01]  /*3aa0*/  LDG.E.U16 R142, desc[UR10][R142.64] ;  /* 0x0000000a8e8e7981 */ /* 0x0002e2000c1e1500 */
[----:B0-----:R-:W0:Y:S02]  /*3ab0*/  S2R R141, SR_TID.X ;  /* 0x00000000008d7919 */ /* 0x001e240000002100 */
[C---:B0-----:R-:W-:Y:S02]  /*3ac0*/  LOP3.LUT R139, R141.reuse, 0x7, RZ, 0xc0, !PT ;  /* 0x000000078d8b7812 */ /* 0x041fe400078ec0ff */
[----:B-1----:R-:W-:-:S03]  /*3ad0*/  LOP3.LUT R143, R141, 0xe0, RZ, 0xc0, !PT ;  /* 0x000000e08d8f7812 */ /* 0x002fc600078ec0ff */
[----:B------:R-:W-:Y:S02]  /*3ae0*/  IMAD.SHL.U32 R6, R139, 0x10, RZ ;  /* 0x000000108b067824 */ /* 0x000fe400078e00ff */
[----:B------:R-:W-:-:S03]  /*3af0*/  IMAD.SHL.U32 R4, R141, 0x8, RZ ;  /* 0x000000088d047824 */ /* 0x000fc600078e00ff */
[----:B------:R-:W-:Y:S01]  /*3b00*/  LEA R6, R143, R6, 0x7 ;  /* 0x000000068f067211 */ /* 0x000fe200078e38ff */
[----:B------:R-:W-:Y:S01]  /*3b10*/  IMAD.SHL.U32 R143, R141, 0x2, RZ ;  /* 0x000000028d8f7824 */ /* 0x000fe200078e00ff */
[----:B------:R-:W-:-:S04]  /*3b20*/  LOP3.LUT R4, R4, 0x30, RZ, 0xc0, !PT ;  /* 0x0000003004047812 */ /* 0x000fc800078ec0ff */
[----:B------:R-:W-:Y:S01]  /*3b30*/  LOP3.LUT R6, R6, 0x30, R143, 0x78, !PT ;  /* 0x0000003006067812 */ /* 0x000fe200078e788f */
[----:B------:R-:W-:-:S03]  /*3b40*/  IMAD R4, R139, 0x40, R4 ;  /* 0x000000408b047824 */ /* 0x000fc600078e0204 */
[----:B------:R-:W-:Y:S01]  /*3b50*/  LEA R6, R139, R6, 0x9 ;  /* 0x000000068b067211 */ /* 0x000fe200078e48ff */
[----:B------:R-:W-:Y:S01]  /*3b60*/  IMAD.SHL.U32 R139, R245, 0x2, RZ ;  /* 0x00000002f58b7824 */ /* 0x000fe200078e00ff */
[----:B------:R-:W-:Y:S06]  /*3b70*/  BAR.SYNC.DEFER_BLOCKING 0x0 ;  /* 0x0000000000007b1d */ /* 0x000fec0000010000 */
[----:B------:R0:W-:Y:S04]  /*3b80*/  STS.U16 [R139+UR6+0x3000], R5 ;  /* 0x003000058b007988 */ /* 0x0001e80008000406 */
[----:B------:R1:W-:Y:S01]  /*3b90*/  STS.U16 [R139+UR6+0x5000], R73 ;  /* 0x005000498b007988 */ /* 0x0003e20008000406 */
[----:B0-----:R-:W-:-:S03]  /*3ba0*/  LOP3.LUT R5, R139, 0x10, RZ, 0x3c, !PT ;  /* 0x000000108b057812 */ /* 0x001fc600078e3cff */
[----:B------:R-:W-:Y:S01]  /*3bb0*/  STS.U16 [R139+UR6], R106 ;  /* 0x0000006a8b007988 */ /* 0x000fe20008000406 */
[----:B-1----:R-:W-:-:S03]  /*3bc0*/  LOP3.LUT R73, R139, 0x20, RZ, 0x3c, !PT ;  /* 0x000000208b497812 */ /* 0x002fc600078e3cff */
        /* <DEDUP_REMOVED lines=13> */
[----:B------:R-:W-:Y:S04]  /*3ca0*/  STS.U16 [R73+UR6+0x400], R146 ;  /* 0x0004009249007988 */ /* 0x000fe80008000406 */
[----:B------:R-:W-:Y:S01]  /*3cb0*/  STS.U16 [R73+UR6+0x1400], R114 ;  /* 0x0014007249007988 */ /* 0x000fe20008000406 */
[----:B0-----:R-:W-:-:S03]  /*3cc0*/  LOP3.LUT R5, R139, 0x30, RZ, 0x3c, !PT ;  /* 0x000000308b057812 */ /* 0x001fc600078e3cff */
[----:B------:R-:W-:Y:S04]  /*3cd0*/  STS.U16 [R73+UR6+0x2400], R122 ;  /* 0x0024007a49007988 */ /* 0x000fe80008000406 */
[----:B------:R-:W-:Y:S04]  /*3ce0*/  STS.U16 [R73+UR6+0x3400], R123 ;  /* 0x0034007b49007988 */ /* 0x000fe80008000406 */
[----:B------:R-:W-:Y:S04]  /*3cf0*/  STS.U16 [R73+UR6+0x4400], R136 ;  /* 0x0044008849007988 */ /* 0x000fe80008000406 */
[----:B------:R-:W-:Y:S04]  /*3d00*/  STS.U16 [R73+UR6+0x5400], R111 ;  /* 0x0054006f49007988 */ /* 0x000fe80008000406 */
[----:B------:R-:W-:Y:S04]  /*3d10*/  STS.U16 [R73+UR6+0x6400], R147 ;  /* 0x0064009349007988 */ /* 0x000fe80008000406 */
[----:B------:R0:W-:Y:S04]  /*3d20*/  STS.U16 [R73+UR6+0x7400], R205 ;  /* 0x007400cd49007988 */ /* 0x0001e80008000406 */
[----:B------:R-:W-:Y:S01]  /*3d30*/  STS.U16 [R5+UR6+0x600], R74 ;  /* 0x0006004a05007988 */ /* 0x000fe20008000406 */
[----:B0-----:R-:W-:-:S03]  /*3d40*/  LOP3.LUT R73, R139, 0x40, RZ, 0x3c, !PT ;  /* 0x000000408b497812 */ /* 0x001fc600078e3cff */
        /* <DEDUP_REMOVED lines=8> */
[----:B------:R-:W-:Y:S04]  /*3dd0*/  STS.U16 [R73+UR6+0x1800], R121 ;  /* 0x0018007949007988 */ /* 0x000fe80008000406 */
[----:B------:R-:W-:Y:S04]  /*3de0*/  STS.U16 [R73+UR6+0x2800], R120 ;  /* 0x0028007849007988 */ /* 0x000fe80008000406 */
[----:B------:R-:W-:Y:S04]  /*3df0*/  STS.U16 [R73+UR6+0x3800], R115 ;  /* 0x0038007349007988 */ /* 0x000fe80008000406 */
[----:B------:R-:W-:Y:S04]  /*3e00*/  STS.U16 [R73+UR6+0x4800], R87 ;  /* 0x0048005749007988 */ /* 0x000fe80008000406 */
[----:B------:R-:W-:Y:S04]  /*3e10*/  STS.U16 [R73+UR6+0x5800], R199 ;  /* 0x005800c749007988 */ /* 0x000fe80008000406 */
[----:B----4-:R-:W-:Y:S04]  /*3e20*/  STS.U16 [R73+UR6+0x6800], R208 ;  /* 0x006800d049007988 */ /* 0x010fe80008000406 */
[----:B-----5:R1:W-:Y:S01]  /*3e30*/  STS.U16 [R73+UR6+0x7800], R209 ;  /* 0x007800d149007988 */ /* 0x0203e20008000406 */
[----:B0-----:R-:W-:-:S02]  /*3e40*/  LOP3.LUT R5, R139, 0x50, RZ, 0x3c, !PT ;  /* 0x000000508b057812 */ /* 0x001fc400078e3cff */
[----:B------:R-:W-:Y:S01]  /*3e50*/  LOP3.LUT R139, R139, 0x60, RZ, 0x3c, !PT ;  /* 0x000000608b8b7812 */ /* 0x000fe200078e3cff */
[----:B-1----:R-:W-:Y:S02]  /*3e60*/  IMAD.SHL.U32 R73, R245, 0x2, RZ ;  /* 0x00000002f5497824 */ /* 0x002fe400078e00ff */
[----:B------:R-:W-:Y:S03]  /*3e70*/  STS.U16 [R5+UR6+0xa00], R110 ;  /* 0x000a006e05007988 */ /* 0x000fe60008000406 */
[----:B------:R-:W-:Y:S01]  /*3e80*/  LOP3.LUT R73, R73, 0x70, RZ, 0x3c, !PT ;  /* 0x0000007049497812 */ /* 0x000fe200078e3cff */
[----:B------:R-:W-:Y:S04]  /*3e90*/  STS.U16 [R5+UR6+0x1a00], R109 ;  /* 0x001a006d05007988 */ /* 0x000fe80008000406 */
[----:B------:R-:W-:Y:S04]  /*3ea0*/  STS.U16 [R5+UR6+0x2a00], R108 ;  /* 0x002a006c05007988 */ /* 0x000fe80008000406 */
[----:B------:R-:W-:Y:S04]  /*3eb0*/  STS.U16 [R5+UR6+0x3a00], R107 ;  /* 0x003a006b05007988 */ /* 0x000fe80008000406 */
[----:B------:R-:W-:Y:S04]  /*3ec0*/  STS.U16 [R5+UR6+0x4a00], R80 ;  /* 0x004a005005007988 */ /* 0x000fe80008000406 */
[----:B--2---:R-:W-:Y:S04]  /*3ed0*/  STS.U16 [R5+UR6+0x5a00], R212 ;  /* 0x005a00d405007988 */ /* 0x004fe80008000406 */
        /* <DEDUP_REMOVED lines=8> */
[----:B---3--:R-:W-:Y:S04]  /*3f60*/  STS.U16 [R139+UR6+0x6c00], R220 ;  /* 0x006c00dc8b007988 */ /* 0x008fe80008000406 */
        /* <DEDUP_REMOVED lines=8> */
[----:B------:R-:W-:Y:S01]  /*3ff0*/  STS.U16 [R73+UR6+0x7e00], R142 ;  /* 0x007e008e49007988 */ /* 0x000fe20008000406 */
[----:B------:R-:W-:Y:S01]  /*4000*/  BAR.SYNC.DEFER_BLOCKING 0x0 ;  /* 0x0000000000007b1d */ /* 0x000fe20000010000 */
[----:B------:R-:W-:-:S02]  /*4010*/  LOP3.LUT R4, R4, 0x10, R143, 0x78, !PT ;  /* 0x0000001004047812 */ /* 0x000fc400078e788f */
[----:B------:R-:W-:-:S05]  /*4020*/  LOP3.LUT R141, R141, 0x10, RZ, 0xc0, !PT ;  /* 0x000000108d8d7812 */ /* 0x000fca00078ec0ff */
[----:B------:R-:W-:-:S05]  /*4030*/  IMAD R4, R141, 0x20, R4 ;  /* 0x000000208d047824 */ /* 0x000fca00078e0204 */
[----:B0-----:R-:W-:Y:S01]  /*4040*/  LOP3.LUT R7, R4, 0x20, RZ, 0x3c, !PT ;  /* 0x0000002004077812 */ /* 0x001fe200078e3cff */
[----:B------:R-:W-:Y:S04]  /*4050*/  LDSM.16.MT88.4 R136, [R4+UR6+0x8000] ;  /* 0x008000060488783b */ /* 0x000fe80008004200 */
[----:B------:R-:W0:Y:S04]  /*4060*/  LDSM.16.M88.4 R104, [R6+UR6] ;  /* 0x000000060668783b */ /* 0x000e280008000200 */
[----:B------:R-:W1:Y:S04]  /*4070*/  LDSM.16.MT88.4 R108, [R7+UR6+0x8000] ;  /* 0x00800006076c783b */ /* 0x000e680008004200 */
[----:B------:R-:W2:Y:S04]  /*4080*/  LDSM.16.MT88.4 R76, [R4+UR6+0x8400] ;  /* 0x00840006044c783b */ /* 0x000ea80008004200 */
[----:B------:R-:W3:Y:S01]  /*4090*/  LDSM.16.MT88.4 R80, [R7+UR6+0x8400] ;  /* 0x008400060750783b */ /* 0x000ee20008004200 */
[----:B------:R-:W-:-:S03]  /*40a0*/  LOP3.LUT R5, R6, 0x40, RZ, 0x3c, !PT ;  /* 0x0000004006057812 */ /* 0x000fc600078e3cff */
[----:B------:R-:W-:Y:S04]  /*40b0*/  LDSM.16.MT88.4 R120, [R4+UR6+0x8800] ;  /* 0x008800060478783b */ /* 0x000fe80008004200 */
[----:B------:R-:W4:Y:S04]  /*40c0*/  LDSM.16.M88.4 R84, [R5+UR6] ;  /* 0x000000060554783b */ /* 0x000f280008000200 */
[----:B------:R-:W5:Y:S01]  /*40d0*/  LDSM.16.MT88.4 R112, [R7+UR6+0x8800] ;  /* 0x008800060770783b */ /* 0x000f620008004200 */
[-C--:B0-----:R-:W-:Y:S06]  /*40e0*/  HMMA.16816.F32 R136, R136, R104.reuse, RZ ;  /* 0x000000688888723c */ /* 0x081fec00000018ff */
[----:B-1----:R-:W-:-:S15]  /*40f0*/  HMMA.16816.F32 R108, R108, R104, RZ ;  /* 0x000000686c6c723c */ /* 0x002fde00000018ff */
[----:B------:R-:W-:-:S03]  /*4100*/  NOP ;  /* 0x0000000000007918 */ /* 0x000fc60000000000 */
[-C--:B--2---:R-:W-:Y:S01]  /*4110*/  HMMA.16816.F32 R76, R76, R106.reuse, R136 ;  /* 0x0000006a4c4c723c */ /* 0x084fe20000001888 */
[----:B------:R-:W-:Y:S05]  /*4120*/  LDSM.16.MT88.4 R136, [R7+UR6+0x9000] ;  /* 0x009000060788783b */ /* 0x000fea0008004200 */
[----:B---3--:R-:W-:Y:S01]  /*4130*/  HMMA.16816.F32 R104, R80, R106, R108 ;  /* 0x0000006a5068723c */ /* 0x008fe2000000186c */
[----:B------:R-:W0:Y:S04]  /*4140*/  LDSM.16.MT88.4 R108, [R4+UR6+0x8c00] ;  /* 0x008c0006046c783b */ /* 0x000e280008004200 */
[----:B------:R-:W1:-:S13]  /*4150*/  LDSM.16.MT88.4 R80, [R7+UR6+0x8c00] ;  /* 0x008c00060750783b */ /* 0x000e5a0008004200 */
[-C--:B----4-:R-:W-:Y:S01]  /*4160*/  HMMA.16816.F32 R120, R120, R84.reuse, R76 ;  /* 0x000000547878723c */ /* 0x090fe2000000184c */
[----:B------:R-:W-:Y:S05]  /*4170*/  LDSM.16.M88.4 R76, [R6+UR6+0x80] ;  /* 0x00008006064c783b */ /* 0x000fea0008000200 */
[----:B-----5:R-:W-:Y:S01]  /*4180*/  HMMA.16816.F32 R112, R112, R84, R104 ;  /* 0x000000547070723c */ /* 0x020fe20000001868 */
[----:B------:R-:W2:-:S15]  /*4190*/  LDSM.16.MT88.4 R104, [R4+UR6+0x9000] ;  /* 0x009000060468783b */ /* 0x000e9e0008004200 */
[----:B------:R-:W-:-:S02]  /*41a0*/  NOP ;  /* 0x0000000000007918 */ /* 0x000fc40000000000 */
[-C--:B0-----:R-:W-:Y:S01]  /*41b0*/  HMMA.16816.F32 R108, R108, R86.reuse, R120 ;  /* 0x000000566c6c723c */ /* 0x081fe20000001878 */
[----:B------:R-:W-:Y:S05]  /*41c0*/  LDSM.16.MT88.4 R120, [R7+UR6+0x9800] ;  /* 0x009800060778783b */ /* 0x000fea0008004200 */
[----:B-1----:R-:W-:Y:S01]  /*41d0*/  HMMA.16816.F32 R112, R80, R86, R112 ;  /* 0x000000565070723c */ /* 0x002fe20000001870 */
[----:B------:R-:W0:Y:S04]  /*41e0*/  LDSM.16.MT88.4 R80, [R4+UR6+0x9400] ;  /* 0x009400060450783b */ /* 0x000e280008004200 */
[----:B------:R-:W1:-:S13]  /*41f0*/  LDSM.16.MT88.4 R84, [R7+UR6+0x9400] ;  /* 0x009400060754783b */ /* 0x000e5a0008004200 */
[-C--:B--2---:R-:W-:Y:S01]  /*4200*/  HMMA.16816.F32 R104, R104, R76.reuse, R108 ;  /* 0x0000004c6868723c */ /* 0x084fe2000000186c */
[----:B------:R-:W-:Y:S05]  /*4210*/  LDSM.16.MT88.4 R108, [R4+UR6+0x9800] ;  /* 0x00980006046c783b */ /* 0x000fea0008004200 */
[----:B------:R-:W-:Y:S01]  /*4220*/  HMMA.16816.F32 R136, R136, R76, R112 ;  /* 0x0000004c8888723c */ /* 0x000fe20000001870 */
[----:B------:R-:W2:-:S15]  /*4230*/  LDSM.16.M88.4 R112, [R5+UR6+0x80] ;  /* 0x000080060570783b */ /* 0x000e9e0008000200 */
[----:B------:R-:W-:-:S02]  /*4240*/  NOP ;  /* 0x0000000000007918 */ /* 0x000fc40000000000 */
[-C--:B0-----:R-:W-:Y:S01]  /*4250*/  HMMA.16816.F32 R80, R80, R78.reuse, R104 ;  /* 0x0000004e5050723c */ /* 0x081fe20000001868 */
[----:B------:R-:W-:Y:S05]  /*4260*/  LDSM.16.M88.4 R104, [R6+UR6+0x100] ;  /* 0x000100060668783b */ /* 0x000fea0008000200 */
[----:B-1----:R-:W-:Y:S01]  /*4270*/  HMMA.16816.F32 R136, R84, R78, R136 ;  /* 0x0000004e5488723c */ /* 0x002fe20000001888 */
[----:B------:R-:W0:Y:S04]  /*4280*/  LDSM.16.MT88.4 R76, [R4+UR6+0x9c00] ;  /* 0x009c0006044c783b */ /* 0x000e280008004200 */
[----:B------:R-:W1:-:S13]  /*4290*/  LDSM.16.MT88.4 R84, [R7+UR6+0x9c00] ;  /* 0x009c00060754783b */ /* 0x000e5a0008004200 */
[-C--:B--2---:R-:W-:Y:S01]  /*42a0*/  HMMA.16816.F32 R80, R108, R112.reuse, R80 ;  /* 0x000000706c50723c */ /* 0x084fe20000001850 */
[----:B------:R-:W2:Y:S05]  /*42b0*/  LDSM.16.MT88.4 R108, [R4+UR6+0xa000] ;  /* 0x00a00006046c783b */ /* 0x000eaa0008004200 */
[----:B------:R-:W-:Y:S01]  /*42c0*/  HMMA.16816.F32 R136, R120, R112, R136 ;  /* 0x000000707888723c */ /* 0x000fe20000001888 */
[----:B------:R-:W3:-:S15]  /*42d0*/  LDSM.16.MT88.4 R120, [R7+UR6+0xa000] ;  /* 0x00a000060778783b */ /* 0x000ede0008004200 */
[----:B------:R-:W-:-:S02]  /*42e0*/  NOP ;  /* 0x0000000000007918 */ /* 0x000fc40000000000 */
[-C--:B0-----:R-:W-:Y:S01]  /*42f0*/  HMMA.16816.F32 R76, R76, R114.reuse, R80 ;  /* 0x000000724c4c723c */ /* 0x081fe20000001850 */
[----:B------:R-:W0:Y:S05]  /*4300*/  LDSM.16.MT88.4 R80, [R4+UR6+0xa400] ;  /* 0x00a400060450783b */ /* 0x000e2a0008004200 */
[----:B-1----:R-:W-:Y:S01]  /*4310*/  HMMA.16816.F32 R136, R84, R114, R136 ;  /* 0x000000725488723c */ /* 0x002fe20000001888 */
[----:B------:R-:W1:Y:S04]  /*4320*/  LDSM.16.MT88.4 R84, [R7+UR6+0xa400] ;  /* 0x00a400060754783b */ /* 0x000e680008004200 */
[----:B------:R-:W-:-:S13]  /*4330*/  LDSM.16.M88.4 R112, [R5+UR6+0x100] ;  /* 0x000100060570783b */ /* 0x000fda0008000200 */
[-C--:B--2---:R-:W-:Y:S01]  /*4340*/  HMMA.16816.F32 R76, R108, R104.reuse, R76 ;  /* 0x000000686c4c723c */ /* 0x084fe2000000184c */
[----:B------:R-:W2:Y:S05]  /*4350*/  LDSM.16.MT88.4 R108, [R4+UR6+0xa800] ;  /* 0x00a80006046c783b */ /* 0x000eaa0008004200 */
[----:B---3--:R-:W-:Y:S01]  /*4360*/  HMMA.16816.F32 R120, R120, R104, R136 ;  /* 0x000000687878723c */ /* 0x008fe20000001888 */
[----:B------:R-:W3:-:S15]  /*4370*/  LDSM.16.MT88.4 R136, [R7+UR6+0xa800] ;  /* 0x00a800060788783b */ /* 0x000ede0008004200 */
[----:B------:R-:W-:-:S02]  /*4380*/  NOP ;  /* 0x0000000000007918 */ /* 0x000fc40000000000 */
[-C--:B0-----:R-:W-:Y:S01]  /*4390*/  HMMA.16816.F32 R76, R80, R106.reuse, R76 ;  /* 0x0000006a504c723c */ /* 0x081fe2000000184c */
[----:B------:R-:W-:Y:S05]  /*43a0*/  LDSM.16.MT88.4 R80, [R7+UR6+0xac00] ;  /* 0x00ac00060750783b */ /* 0x000fea0008004200 */
[----:B-1----:R-:W-:Y:S01]  /*43b0*/  HMMA.16816.F32 R120, R84, R106, R120 ;  /* 0x0000006a5478723c */ /* 0x002fe20000001878 */
[----:B------:R-:W0:Y:S04]  /*43c0*/  LDSM.16.MT88.4 R84, [R4+UR6+0xac00] ;  /* 0x00ac00060454783b */ /* 0x000e280008004200 */
[----:B------:R-:W-:-:S13]  /*43d0*/  LDSM.16.M88.4 R104, [R6+UR6+0x180] ;  /* 0x000180060668783b */ /* 0x000fda0008000200 */
[-C--:B--2---:R-:W-:Y:S01]  /*43e0*/  HMMA.16816.F32 R76, R108, R112.reuse, R76 ;  /* 0x000000706c4c723c */ /* 0x084fe2000000184c */
[----:B------:R-:W1:Y:S05]  /*43f0*/  LDSM.16.MT88.4 R108, [R4+UR6+0xb000] ;  /* 0x00b00006046c783b */ /* 0x000e6a0008004200 */
[----:B---3--:R-:W-:Y:S01]  /*4400*/  HMMA.16816.F32 R120, R136, R112, R120 ;  /* 0x000000708878723c */ /* 0x008fe20000001878 */
[----:B------:R-:W2:-:S15]  /*4410*/  LDSM.16.MT88.4 R136, [R7+UR6+0xb000] ;  /* 0x00b000060788783b */ /* 0x000e9e0008004200 */
[----:B------:R-:W-:-:S02]  /*4420*/  NOP ;  /* 0x0000000000007918 */ /* 0x000fc40000000000 */
[-C--:B0-----:R-:W-:Y:S01]  /*4430*/  HMMA.16816.F32 R76, R84, R114.reuse, R76 ;  /* 0x00000072544c723c */ /* 0x081fe2000000184c */
[----:B------:R-:W0:Y:S05]  /*4440*/  LDSM.16.MT88.4 R84, [R4+UR6+0xb400] ;  /* 0x00b400060454783b */ /* 0x000e2a0008004200 */
[----:B------:R-:W-:Y:S01]  /*4450*/  HMMA.16816.F32 R120, R80, R114, R120 ;  /* 0x000000725078723c */ /* 0x000fe20000001878 */
[----:B------:R-:W3:Y:S04]  /*4460*/  LDSM.16.MT88.4 R80, [R7+UR6+0xb400] ;  /* 0x00b400060750783b */ /* 0x000ee80008004200 */
[----:B------:R-:W-:-:S13]  /*4470*/  LDSM.16.MT88.4 R112, [R4+UR6+0xb800] ;  /* 0x00b800060470783b */ /* 0x000fda0008004200 */
[-C--:B-1----:R-:W-:Y:S01]  /*4480*/  HMMA.16816.F32 R76, R108, R104.reuse, R76 ;  /* 0x000000686c4c723c */ /* 0x082fe2000000184c */
[----:B------:R-:W1:Y:S05]  /*4490*/  LDSM.16.M88.4 R108, [R5+UR6+0x180] ;  /* 0x00018006056c783b */ /* 0x000e6a0008000200 */
[----:B--2---:R-:W-:Y:S01]  /*44a0*/  HMMA.16816.F32 R120, R136, R104, R120 ;  /* 0x000000688878723c */ /* 0x004fe20000001878 */
[----:B------:R-:W2:-:S15]  /*44b0*/  LDSM.16.MT88.4 R136, [R7+UR6+0xb800] ;  /* 0x00b800060788783b */ /* 0x000e9e0008004200 */
[----:B------:R-:W-:-:S02]  /*44c0*/  NOP ;  /* 0x0000000000007918 */ /* 0x000fc40000000000 */
[-C--:B0-----:R-:W-:Y:S01]  /*44d0*/  HMMA.16816.F32 R76, R84, R106.reuse, R76 ;  /* 0x0000006a544c723c */ /* 0x081fe2000000184c */
[----:B------:R-:W0:Y:S04]  /*44e0*/  LDSM.16.MT88.4 R84, [R4+UR6+0xbc00] ;  /* 0x00bc00060454783b */ /* 0x000e280008004200 */
[----:B------:R-:W4:Y:S01]  /*44f0*/  LDSM.16.MT88.4 R4, [R7+UR6+0xbc00] ;  /* 0x00bc00060704783b */ /* 0x000f220008004200 */
[----:B---3--:R-:W-:Y:S01]  /*4500*/  HMMA.16816.F32 R80, R80, R106, R120 ;  /* 0x0000006a5050723c */ /* 0x008fe20000001878 */
[----:B------:R-:W3:Y:S02]  /*4510*/  S2R R224, SR_TID.X ;  /* 0x0000000000e07919 */ /* 0x000ee40000002100 */
[----:B------:R-:W5:Y:S04]  /*4520*/  LDL.64 R122, [R1+0x20] ;  /* 0x00002000017a7983 */ /* 0x000f680000100a00 */
[----:B------:R-:W5:Y:S11]  /*4530*/  LDL.64 R120, [R1+0x18] ;  /* 0x0000180001787983 */ /* 0x000f760000100a00 */
[-C--:B-1----:R-:W-:Y:S01]  /*4540*/  HMMA.16816.F32 R76, R112, R108.reuse, R76 ;  /* 0x0000006c704c723c */ /* 0x082fe2000000184c */
[----:B------:R-:W5:Y:S04]  /*4550*/  LDL.64 R114, [R1+0x10] ;  /* 0x0000100001727983 */ /* 0x000f680000100a00 */
[----:B------:R-:W5:Y:S01]  /*4560*/  LDL.64 R112, [R1+0x30] ;  /* 0x0000300001707983 */ /* 0x000f620000100a00 */
[----:B--2---:R-:W-:Y:S03]  /*4570*/  HMMA.16816.F32 R80, R136, R108, R80 ;  /* 0x0000006c8850723c */ /* 0x004fe60000001850 */
[----:B------:R-:W2:Y:S04]  /*4580*/  LDL.64 R108, [R1] ;  /* 0x00000000016c7983 */ /* 0x000ea80000100a00 */
[----:B------:R-:W2:Y:S11]  /*4590*/  LDL.64 R136, [R1+0x28] ;  /* 0x0000280001887983 */ /* 0x000eb60000100a00 */
[-C--:B0-----:R-:W-:Y:S06]  /*45a0*/  HMMA.16816.F32 R76, R84, R110.reuse, R76 ;  /* 0x0000006e544c723c */ /* 0x081fec000000184c */
[----:B----4-:R-:W-:Y:S01]  /*45b0*/  HMMA.16816.F32 R80, R4, R110, R80 ;  /* 0x0000006e0450723c */ /* 0x010fe20000001850 */
[----:B---3--:R-:W-:Y:S01]  /*45c0*/  IMAD.SHL.U32 R158, R224, 0x8, RZ ;  /* 0x00000008e09e7824 */ /* 0x008fe200078e00ff */
[----:B------:R-:W-:Y:S01]  /*45d0*/  SHF.R.U32.HI R85, RZ, 0x3, R245 ;  /* 0x00000003ff557819 */ /* 0x000fe200000116f5 */
[----:B------:R-:W3:-:S15]  /*45e0*/  LDL.64 R110, [R1+0x8] ;  /* 0x00000800016e7983 */ /* 0x000ede0000100a00 */
[----:B------:R-:W-:Y:S01]  /*45f0*/  FMUL R4, R76, UR9 ;  /* 0x000000094c047c20 */ /* 0x000fe20008400000 */
[----:B------:R-:W-:Y:S01]  /*4600*/  FMUL R84, R77, UR9 ;  /* 0x000000094d547c20 */ /* 0x000fe20008400000 */
[----:B------:R-:W-:Y:S01]  /*4610*/  FMUL R5, R78, UR9 ;  /* 0x000000094e057c20 */ /* 0x000fe20008400000 */
[----:B------:R-:W-:-:S03]  /*4620*/  FMUL R75, R79, UR9 ;  /* 0x000000094f4b7c20 */ /* 0x000fc60008400000 */
[----:B------:R-:W-:Y:S01]  /*4630*/  FMUL R6, R80, UR9 ;  /* 0x0000000950067c20 */ /* 0x000fe20008400000 */
[----:B------:R-:W-:Y:S01]  /*4640*/  FMUL R74, R81, UR9 ;  /* 0x00000009514a7c20 */ /* 0x000fe20008400000 */
[----:B------:R-:W-:Y:S01]  /*4650*/  FMUL R7, R82, UR9 ;  /* 0x0000000952077c20 */ /* 0x000fe20008400000 */
[----:B------:R-:W-:Y:S01]  /*4660*/  FMUL R73, R83, UR9 ;  /* 0x0000000953497c20 */ /* 0x000fe20008400000 */
[----:B------:R-:W-:Y:S02]  /*4670*/  FMNMX R4, R4, R84, !PT ;  /* 0x0000005404047209 */ /* 0x000fe40007800000 */
[----:B------:R-:W-:Y:S02]  /*4680*/  FMNMX R5, R5, R75, !PT ;  /* 0x0000004b05057209 */ /* 0x000fe40007800000 */
[----:B------:R-:W-:Y:S02]  /*4690*/  FMNMX R6, R6, R74, !PT ;  /* 0x0000004a06067209 */ /* 0x000fe40007800000 */
[----:B------:R-:W-:Y:S01]  /*46a0*/  FMNMX R7, R7, R73, !PT ;  /* 0x0000004907077209 */ /* 0x000fe20007800000 */
[----:B------:R-:W0:Y:S04]  /*46b0*/  SHFL.BFLY PT, R84, R4, 0x2, 0x1f ;  /* 0x0c401f0004547f89 */ /* 0x000e2800000e0000 */
[----:B------:R-:W1:Y:S04]  /*46c0*/  SHFL.BFLY PT, R75, R5, 0x2, 0x1f ;  /* 0x0c401f00054b7f89 */ /* 0x000e6800000e0000 */
[----:B------:R-:W4:Y:S04]  /*46d0*/  SHFL.BFLY PT, R74, R6, 0x2, 0x1f ;  /* 0x0c401f00064a7f89 */ /* 0x000f2800000e0000 */
[----:B------:R-:W4:Y:S01]  /*46e0*/  SHFL.BFLY PT, R73, R7, 0x2, 0x1f ;  /* 0x0c401f0007497f89 */ /* 0x000f2200000e0000 */
[----:B0-----:R-:W-:-:S02]  /*46f0*/  FMNMX R4, R4, R84, !PT ;  /* 0x0000005404047209 */ /* 0x001fc40007800000 */
[----:B-1----:R-:W-:Y:S02]  /*4700*/  FMNMX R5, R5, R75, !PT ;  /* 0x0000004b05057209 */ /* 0x002fe40007800000 */
[----:B----4-:R-:W-:Y:S02]  /*4710*/  FMNMX R6, R6, R74, !PT ;  /* 0x0000004a06067209 */ /* 0x010fe40007800000 */
[----:B------:R-:W-:Y:S01]  /*4720*/  FMNMX R7, R7, R73, !PT ;  /* 0x0000004907077209 */ /* 0x000fe20007800000 */
[----:B------:R-:W0:Y:S04]  /*4730*/  SHFL.BFLY PT, R74, R5, 0x1, 0x1f ;  /* 0x0c201f00054a7f89 */ /* 0x000e2800000e0000 */
[----:B------:R-:W1:Y:S04]  /*4740*/  SHFL.BFLY PT, R73, R4, 0x1, 0x1f ;  /* 0x0c201f0004497f89 */ /* 0x000e6800000e0000 */
[----:B------:R-:W4:Y:S04]  /*4750*/  SHFL.BFLY PT, R75, R6, 0x1, 0x1f ;  /* 0x0c201f00064b7f89 */ /* 0x000f2800000e0000 */
[----:B------:R-:W4:Y:S01]  /*4760*/  SHFL.BFLY PT, R84, R7, 0x1, 0x1f ;  /* 0x0c201f0007547f89 */ /* 0x000f2200000e0000 */
[----:B------:R-:W-:-:S02]  /*4770*/  LOP3.LUT R158, R158, 0xe0, RZ, 0xc0, !PT ;  /* 0x000000e09e9e7812 */ /* 0x000fc400078ec0ff */
[----:B------:R-:W-:Y:S02]  /*4780*/  LOP3.LUT R85, R85, 0x1c, RZ, 0xc0, !PT ;  /* 0x0000001c55557812 */ /* 0x000fe400078ec0ff */
[----:B------:R-:W-:-:S05]  /*4790*/  IADD3 R86, R158, UR6, RZ ;  /* 0x000000069e567c10 */ /* 0x000fca000fffe0ff */
[----:B------:R-:W-:Y:S01]  /*47a0*/  IMAD.IADD R85, R86, 0x1, R85 ;  /* 0x0000000156557824 */ /* 0x000fe200078e0255 */
[----:B0-----:R-:W-:Y:S01]  /*47b0*/  FMNMX R74, R5, R74, !PT ;  /* 0x0000004a054a7209 */ /* 0x001fe20007800000 */
[----:B------:R-:W-:Y:S01]  /*47c0*/  BAR.SYNC.DEFER_BLOCKING 0x0 ;  /* 0x0000000000007b1d */ /* 0x000fe20000010000 */
[----:B-1----:R-:W-:Y:S02]  /*47d0*/  FMNMX R73, R4, R73, !PT ;  /* 0x0000004904497209 */ /* 0x002fe40007800000 */
[----:B----4-:R-:W-:Y:S02]  /*47e0*/  FMNMX R75, R6, R75, !PT ;  /* 0x0000004b064b7209 */ /* 0x010fe40007800000 */
[----:B------:R-:W-:Y:S01]  /*47f0*/  FMNMX R7, R7, R84, !PT ;  /* 0x0000005407077209 */ /* 0x000fe20007800000 */
[----:B------:R-:W-:Y:S04]  /*4800*/  @!P1 STS [R85], R73 ;  /* 0x0000004955009388 */ /* 0x000fe80000000800 */
[----:B------:R-:W-:Y:S04]  /*4810*/  @!P1 STS [R85+0x100], R74 ;  /* 0x0001004a55009388 */ /* 0x000fe80000000800 */
[----:B------:R-:W-:Y:S04]  /*4820*/  @!P1 STS [R85+0x200], R75 ;  /* 0x0002004b55009388 */ /* 0x000fe80000000800 */
[----:B------:R-:W-:Y:S01]  /*4830*/  @!P1 STS [R85+0x300], R7 ;  /* 0x0003000755009388 */ /* 0x000fe20000000800 */
[----:B------:R-:W-:Y:S01]  /*4840*/  BAR.SYNC.DEFER_BLOCKING 0x0 ;  /* 0x0000000000007b1d */ /* 0x000fe20000010000 */
[----:B------:R-:W-:-:S05]  /*4850*/  LEA R84, R245, UR6, 0x2 ;  /* 0x00000006f5547c11 */ /* 0x000fca000f8e10ff */
[----:B------:R-:W0:Y:S04]  /*4860*/  LDS R4, [R84] ;  /* 0x0000000054047984 */ /* 0x000e280000000800 */
[----:B0-----:R-:W0:Y:S02]  /*4870*/  SHFL.BFLY PT, R5, R4, 0x4, 0x1f ;  /* 0x0c801f0004057f89 */ /* 0x001e2400000e0000 */
[----:B0-----:R-:W-:-:S05]  /*4880*/  FMNMX R5, R4, R5, !PT ;  /* 0x0000000504057209 */ /* 0x001fca0007800000 */
[----:B------:R-:W0:Y:S02]  /*4890*/  SHFL.BFLY PT, R4, R5, 0x2, 0x1f ;  /* 0x0c401f0005047f89 */ /* 0x000e2400000e0000 */
[----:B0-----:R-:W-:-:S05]  /*48a0*/  FMNMX R4, R5, R4, !PT ;  /* 0x0000000405047209 */ /* 0x001fca0007800000 */
[----:B------:R-:W0:Y:S02]  /*48b0*/  SHFL.BFLY PT, R5, R4, 0x1, 0x1f ;  /* 0x0c201f0004057f89 */ /* 0x000e2400000e0000 */
[----:B0-----:R-:W-:-:S05]  /*48c0*/  FMNMX R5, R4, R5, !PT ;  /* 0x0000000504057209 */ /* 0x001fca0007800000 */
[----:B------:R-:W-:Y:S01]  /*48d0*/  @!P0 STS [R84], R5 ;  /* 0x0000000554008388 */ /* 0x000fe20000000800 */
[----:B------:R-:W-:Y:S06]  /*48e0*/  BAR.SYNC.DEFER_BLOCKING 0x0 ;  /* 0x0000000000007b1d */ /* 0x000fec0000010000 */
[----:B------:R-:W0:Y:S04]  /*48f0*/  LDS R7, [R158+UR6] ;  /* 0x000000069e077984 */ /* 0x000e280008000800 */
[----:B------:R-:W1:Y:S04]  /*4900*/  LDS R6, [R158+UR6+0x100] ;  /* 0x000100069e067984 */ /* 0x000e680008000800 */
[----:B------:R-:W4:Y:S04]  /*4910*/  LDS R5, [R158+UR6+0x200] ;  /* 0x000200069e057984 */ /* 0x000f280008000800 */
[----:B------:R-:W5:Y:S01]  /*4920*/  LDS R4, [R158+UR6+0x300] ;  /* 0x000300069e047984 */ /* 0x000f620008000800 */
[----:B0-----:R-:W-:-:S02]  /*4930*/  FMNMX R7, R7, R72, !PT ;  /* 0x0000004807077209 */ /* 0x001fc40007800000 */
[----:B-1----:R-:W-:Y:S02]  /*4940*/  FMNMX R6, R6, R11, !PT ;  /* 0x0000000b06067209 */ /* 0x002fe40007800000 */
[----:B----4-:R-:W-:Y:S01]  /*4950*/  FMNMX R5, R5, R13, !PT ;  /* 0x0000000d05057209 */ /* 0x010fe20007800000 */
[--C-:B------:R-:W-:Y:S01]  /*4960*/  FFMA R76, R76, UR9, -R7.reuse ;  /* 0x000000094c4c7c23 */ /* 0x100fe20008000807 */
[----:B-----5:R-:W-:Y:S01]  /*4970*/  FMNMX R4, R4, R12, !PT ;  /* 0x0000000c04047209 */ /* 0x020fe20007800000 */
[----:B------:R-:W-:Y:S01]  /*4980*/  FFMA R77, R77, UR9, -R7 ;  /* 0x000000094d4d7c23 */ /* 0x000fe20008000807 */
[--C-:B------:R-:W-:Y:S01]  /*4990*/  FFMA R78, R78, UR9, -R6.reuse ;  /* 0x000000094e4e7c23 */ /* 0x100fe20008000806 */
[----:B------:R-:W-:Y:S01]  /*49a0*/  FFMA R79, R79, UR9, -R6 ;  /* 0x000000094f4f7c23 */ /* 0x000fe20008000806 */
[--C-:B------:R-:W-:Y:S01]  /*49b0*/  FFMA R80, R80, UR9, -R5.reuse ;  /* 0x0000000950507c23 */ /* 0x100fe20008000805 */
[----:B------:R-:W-:Y:S01]  /*49c0*/  FFMA R81, R81, UR9, -R5 ;  /* 0x0000000951517c23 */ /* 0x000fe20008000805 */
[--C-:B------:R-:W-:Y:S01]  /*49d0*/  FFMA R82, R82, UR9, -R4.reuse ;  /* 0x0000000952527c23 */ /* 0x100fe20008000804 */
[----:B------:R-:W-:Y:S01]  /*49e0*/  FFMA R83, R83, UR9, -R4 ;  /* 0x0000000953537c23 */ /* 0x000fe20008000804 */
[----:B------:R-:W-:Y:S01]  /*49f0*/  FMUL R73, R76, 1.4426950216293334961 ;  /* 0x3fb8aa3b4c497820 */ /* 0x000fe20000400000 */
[----:B------:R-:W-:Y:S01]  /*4a00*/  FMUL R75, R77, 1.4426950216293334961 ;  /* 0x3fb8aa3b4d4b7820 */ /* 0x000fe20000400000 */
[----:B------:R-:W-:Y:S01]  /*4a10*/  FMUL R74, R78, 1.4426950216293334961 ;  /* 0x3fb8aa3b4e4a7820 */ /* 0x000fe20000400000 */
[----:B------:R-:W-:Y:S01]  /*4a20*/  FMUL R76, R79, 1.4426950216293334961 ;  /* 0x3fb8aa3b4f4c7820 */ /* 0x000fe20000400000 */
[----:B------:R-:W-:Y:S01]  /*4a30*/  FMUL R77, R80, 1.4426950216293334961 ;  /* 0x3fb8aa3b504d7820 */ /* 0x000fe20000400000 */
[----:B------:R-:W-:Y:S01]  /*4a40*/  FMUL R78, R81, 1.4426950216293334961 ;  /* 0x3fb8aa3b514e7820 */ /* 0x000fe20000400000 */
[----:B------:R-:W-:Y:S01]  /*4a50*/  FMUL R80, R82, 1.4426950216293334961 ;  /* 0x3fb8aa3b52507820 */ /* 0x000fe20000400000 */
[----:B------:R-:W-:Y:S01]  /*4a60*/  FMUL R79, R83, 1.4426950216293334961 ;  /* 0x3fb8aa3b534f7820 */ /* 0x000fe20000400000 */
[----:B------:R-:W-:Y:S08]  /*4a70*/  MUFU.EX2 R73, R73 ;  /* 0x0000004900497308 */ /* 0x000ff00000000800 */
[----:B------:R-:W0:Y:S08]  /*4a80*/  MUFU.EX2 R75, R75 ;  /* 0x0000004b004b7308 */ /* 0x000e300000000800 */
[----:B------:R-:W-:Y:S08]  /*4a90*/  MUFU.EX2 R74, R74 ;  /* 0x0000004a004a7308 */ /* 0x000ff00000000800 */
[----:B------:R-:W1:Y:S08]  /*4aa0*/  MUFU.EX2 R76, R76 ;  /* 0x0000004c004c7308 */ /* 0x000e700000000800 */
[----:B------:R-:W-:Y:S08]  /*4ab0*/  MUFU.EX2 R77, R77 ;  /* 0x0000004d004d7308 */ /* 0x000ff00000000800 */
[----:B------:R-:W4:Y:S08]  /*4ac0*/  MUFU.EX2 R78, R78 ;  /* 0x0000004e004e7308 */ /* 0x000f300000000800 */
[----:B------:R-:W-:Y:S08]  /*4ad0*/  MUFU.EX2 R80, R80 ;  /* 0x0000005000507308 */ /* 0x000ff00000000800 */
[----:B------:R-:W5:Y:S01]  /*4ae0*/  MUFU.EX2 R79, R79 ;  /* 0x0000004f004f7308 */ /* 0x000f620000000800 */
[----:B0-----:R-:W-:Y:S01]  /*4af0*/  FADD R87, R73, R75 ;  /* 0x0000004b49577221 */ /* 0x001fe20000000000 */
[----:B-1----:R-:W-:Y:S01]  /*4b00*/  FADD R104, R74, R76 ;  /* 0x0000004c4a687221 */ /* 0x002fe20000000000 */
[----:B----4-:R-:W-:-:S03]  /*4b10*/  FADD R83, R77, R78 ;  /* 0x0000004e4d537221 */ /* 0x010fc60000000000 */
[----:B------:R-:W0:Y:S04]  /*4b20*/  SHFL.BFLY PT, R105, R87, 0x2, 0x1f ;  /* 0x0c401f0057697f89 */ /* 0x000e2800000e0000 */
[----:B------:R-:W1:Y:S01]  /*4b30*/  SHFL.BFLY PT, R106, R104, 0x2, 0x1f ;  /* 0x0c401f00686a7f89 */ /* 0x000e6200000e0000 */
[----:B-----5:R-:W-:-:S03]  /*4b40*/  FADD R82, R80, R79 ;  /* 0x0000004f50527221 */ /* 0x020fc60000000000 */
[----:B------:R-:W4:Y:S04]  /*4b50*/  SHFL.BFLY PT, R86, R83, 0x2, 0x1f ;  /* 0x0c401f0053567f89 */ /* 0x000f2800000e0000 */
[----:B------:R-:W5:Y:S01]  /*4b60*/  SHFL.BFLY PT, R81, R82, 0x2, 0x1f ;  /* 0x0c401f0052517f89 */ /* 0x000f6200000e0000 */
[----:B0-----:R-:W-:Y:S01]  /*4b70*/  FADD R105, R87, R105 ;  /* 0x0000006957697221 */ /* 0x001fe20000000000 */
[----:B-1----:R-:W-:Y:S01]  /*4b80*/  FADD R106, R104, R106 ;  /* 0x0000006a686a7221 */ /* 0x002fe20000000000 */
[----:B----4-:R-:W-:Y:S01]  /*4b90*/  FADD R86, R83, R86 ;  /* 0x0000005653567221 */ /* 0x010fe20000000000 */
[----:B-----5:R-:W-:-:S03]  /*4ba0*/  FADD R81, R82, R81 ;  /* 0x0000005152517221 */ /* 0x020fc60000000000 */
[----:B------:R-:W0:Y:S04]  /*4bb0*/  SHFL.BFLY PT, R83, R106, 0x1, 0x1f ;  /* 0x0c201f006a537f89 */ /* 0x000e2800000e0000 */
[----:B------:R-:W1:Y:S04]  /*4bc0*/  SHFL.BFLY PT, R82, R105, 0x1, 0x1f ;  /* 0x0c201f0069527f89 */ /* 0x000e6800000e0000 */
[----:B------:R-:W4:Y:S04]  /*4bd0*/  SHFL.BFLY PT, R87, R86, 0x1, 0x1f ;  /* 0x0c201f0056577f89 */ /* 0x000f2800000e0000 */
[----:B------:R-:W5:Y:S01]  /*4be0*/  SHFL.BFLY PT, R104, R81, 0x1, 0x1f ;  /* 0x0c201f0051687f89 */ /* 0x000f6200000e0000 */
[----:B0-----:R-:W-:Y:S01]  /*4bf0*/  FADD R83, R106, R83 ;  /* 0x000000536a537221 */ /* 0x001fe20000000000 */
[----:B------:R-:W-:Y:S01]  /*4c00*/  BAR.SYNC.DEFER_BLOCKING 0x0 ;  /* 0x0000000000007b1d */ /* 0x000fe20000010000 */
[----:B-1----:R-:W-:Y:S01]  /*4c10*/  FADD R82, R105, R82 ;  /* 0x0000005269527221 */ /* 0x002fe20000000000 */
[----:B----4-:R-:W-:Y:S01]  /*4c20*/  FADD R87, R86, R87 ;  /* 0x0000005756577221 */ /* 0x010fe20000000000 */
[----:B-----5:R-:W-:-:S03]  /*4c30*/  FADD R104, R81, R104 ;  /* 0x0000006851687221 */ /* 0x020fc60000000000 */
[----:B------:R-:W-:Y:S04]  /*4c40*/  @!P1 STS [R85], R82 ;  /* 0x0000005255009388 */ /* 0x000fe80000000800 */
[----:B------:R-:W-:Y:S04]  /*4c50*/  @!P1 STS [R85+0x100], R83 ;  /* 0x0001005355009388 */ /* 0x000fe80000000800 */
[----:B------:R-:W-:Y:S04]  /*4c60*/  @!P1 STS [R85+0x200], R87 ;  /* 0x0002005755009388 */ /* 0x000fe80000000800 */
[----:B------:R-:W-:Y:S01]  /*4c70*/  @!P1 STS [R85+0x300], R104 ;  /* 0x0003006855009388 */ /* 0x000fe20000000800 */
[----:B------:R-:W-:Y:S06]  /*4c80*/  BAR.SYNC.DEFER_BLOCKING 0x0 ;  /* 0x0000000000007b1d */ /* 0x000fec0000010000 */
[----:B------:R-:W0:Y:S04]  /*4c90*/  LDS R81, [R84] ;  /* 0x0000000054517984 */ /* 0x000e280000000800 */
[----:B0-----:R-:W0:Y:S02]  /*4ca0*/  SHFL.BFLY PT, R82, R81, 0x4, 0x1f ;  /* 0x0c801f0051527f89 */ /* 0x001e2400000e0000 */
[----:B0-----:R-:W-:-:S05]  /*4cb0*/  FADD R82, R81, R82 ;  /* 0x0000005251527221 */ /* 0x001fca0000000000 */
[----:B------:R-:W0:Y:S02]  /*4cc0*/  SHFL.BFLY PT, R81, R82, 0x2, 0x1f ;  /* 0x0c401f0052517f89 */ /* 0x000e2400000e0000 */
[----:B0-----:R-:W-:-:S05]  /*4cd0*/  FADD R81, R82, R81 ;  /* 0x0000005152517221 */ /* 0x001fca0000000000 */
[----:B------:R-:W0:Y:S02]  /*4ce0*/  SHFL.BFLY PT, R82, R81, 0x1, 0x1f ;  /* 0x0c201f0051527f89 */ /* 0x000e2400000e0000 */
[----:B0-----:R-:W-:-:S05]  /*4cf0*/  FADD R81, R81, R82 ;  /* 0x0000005251517221 */ /* 0x001fca0000000000 */
[----:B------:R0:W-:Y:S01]  /*4d00*/  @!P0 STS [R84], R81 ;  /* 0x0000005154008388 */ /* 0x0001e20000000800 */
[C---:B------:R-:W-:Y:S01]  /*4d10*/  IMAD.WIDE R104, R10.reuse, 0x2, R122 ;  /* 0x000000020a687825 */ /* 0x040fe200078e027a */
[----:B------:R-:W-:Y:S03]  /*4d20*/  BAR.SYNC.DEFER_BLOCKING 0x0 ;  /* 0x0000000000007b1d */ /* 0x000fe60000010000 */
[----:B------:R-:W-:-:S04]  /*4d30*/  IMAD.WIDE R86, R10, 0x2, R120 ;  /* 0x000000020a567825 */ /* 0x000fc800078e0278 */
[----:B---3--:R-:W-:-:S04]  /*4d40*/  IMAD.WIDE R82, R10, 0x2, R110 ;  /* 0x000000020a527825 */ /* 0x008fc800078e026e */
[----:B0-----:R-:W-:-:S04]  /*4d50*/  IMAD.WIDE R84, R10, 0x2, R114 ;  /* 0x000000020a547825 */ /* 0x001fc800078e0272 */
[C---:B------:R-:W-:Y:S01]  /*4d60*/  IMAD.WIDE R106, R10.reuse, 0x2, R248 ;  /* 0x000000020a6a7825 */ /* 0x040fe200078e02f8 */
[----:B------:R0:W3:Y:S04]  /*4d70*/  LDG.E.U16 R159, desc[UR10][R104.64] ;  /* 0x0000000a689f7981 */ /* 0x0000e8000c1e1500 */
[----:B------:R1:W4:Y:S04]  /*4d80*/  LDG.E.U16 R145, desc[UR10][R86.64] ;  /* 0x0000000a56917981 */ /* 0x000328000c1e1500 */
[----:B------:R2:W5:Y:S01]  /*4d90*/  LDG.E.U16 R144, desc[UR10][R82.64] ;  /* 0x0000000a52907981 */ /* 0x000562000c1e1500 */
[----:B0-----:R-:W-:-:S03]  /*4da0*/  IMAD.WIDE R104, R10, 0x2, R246 ;  /* 0x000000020a687825 */ /* 0x001fc600078e02f6 */
[----:B------:R-:W4:Y:S01]  /*4db0*/  LDG.E.U16 R84, desc[UR10][R84.64] ;  /* 0x0000000a54547981 */ /* 0x000f22000c1e1500 */
[----:B-1----:R-:W-:-:S03]  /*4dc0*/  IMAD.WIDE R86, R10, 0x2, R238 ;  /* 0x000000020a567825 */ /* 0x002fc600078e02ee */
[----:B------:R0:W5:Y:S01]  /*4dd0*/  LDG.E.U16 R142, desc[UR10][R104.64] ;  /* 0x0000000a688e7981 */ /* 0x000162000c1e1500 */
[----:B--2---:R-:W-:-:S03]  /*4de0*/  IMAD.WIDE R82, R10, 0x2, R108 ;  /* 0x000000020a527825 */ /* 0x004fc600078e026c */
[----:B------:R1:W2:Y:S01]  /*4df0*/  LDG.E.U16 R81, desc[UR10][R106.64] ;  /* 0x0000000a6a517981 */ /* 0x0002a2000c1e1500 */
[----:B------:R-:W-:-:S03]  /*4e00*/  IMAD.WIDE R108, R10, 0x2, R250 ;  /* 0x000000020a6c7825 */ /* 0x000fc600078e02fa */
[----:B------:R1:W5:Y:S01]  /*4e10*/  LDG.E.U16 R85, desc[UR10][R86.64] ;  /* 0x0000000a56557981 */ /* 0x000362000c1e1500 */
[----:B0-----:R-:W-:-:S03]  /*4e20*/  IMAD.WIDE R104, R10, 0x2, R218 ;  /* 0x000000020a687825 */ /* 0x001fc600078e02da */
[----:B------:R0:W5:Y:S01]  /*4e30*/  LDG.E.U16 R143, desc[UR10][R108.64] ;  /* 0x0000000a6c8f7981 */ /* 0x000162000c1e1500 */
[----:B-1----:R-:W-:-:S03]  /*4e40*/  IMAD.WIDE R106, R10, 0x2, R222 ;  /* 0x000000020a6a7825 */ /* 0x002fc600078e02de */
[----:B------:R1:W5:Y:S01]  /*4e50*/  LDG.E.U16 R139, desc[UR10][R104.64] ;  /* 0x0000000a688b7981 */ /* 0x000362000c1e1500 */
[----:B------:R-:W-:-:S03]  /*4e60*/  IMAD.WIDE R86, R10, 0x2, R230 ;  /* 0x000000020a567825 */ /* 0x000fc600078e02e6 */
[----:B------:R-:W5:Y:S01]  /*4e70*/  LDG.E.U16 R82, desc[UR10][R82.64] ;  /* 0x0000000a52527981 */ /* 0x000f62000c1e1500 */
[----:B0-----:R-:W-:-:S03]  /*4e80*/  IMAD.WIDE R108, R10, 0x2, R226 ;  /* 0x000000020a6c7825 */ /* 0x001fc600078e02e2 */
[----:B------:R-:W5:Y:S01]  /*4e90*/  LDG.E.U16 R87, desc[UR10][R86.64] ;  /* 0x0000000a56577981 */ /* 0x000f62000c1e1500 */
[----:B------:R-:W-:-:S03]  /*4ea0*/  IMAD.WIDE R114, R10, 0x2, R214 ;  /* 0x000000020a727825 */ /* 0x000fc600078e02d6 */
[----:B------:R0:W5:Y:S01]  /*4eb0*/  LDG.E.U16 R140, desc[UR10][R108.64] ;  /* 0x0000000a6c8c7981 */ /* 0x000162000c1e1500 */
[----:B-1----:R-:W-:-:S03]  /*4ec0*/  IMAD.WIDE R104, R10, 0x2, R206 ;  /* 0x000000020a687825 */ /* 0x002fc600078e02ce */
[----:B------:R1:W5:Y:S01]  /*4ed0*/  LDG.E.U16 R83, desc[UR10][R114.64] ;  /* 0x0000000a72537981 */ /* 0x000362000c1e1500 */
[----:B------:R-:W-:-:S03]  /*4ee0*/  IMAD.WIDE R120, R10, 0x2, R194 ;  /* 0x000000020a787825 */ /* 0x000fc600078e02c2 */
[----:B------:R1:W5:Y:S01]  /*4ef0*/  LDG.E.U16 R86, desc[UR10][R106.64] ;  /* 0x0000000a6a567981 */ /* 0x000362000c1e1500 */
[----:B0-----:R-:W-:-:S03]  /*4f00*/  IMAD.WIDE R108, R10, 0x2, R202 ;  /* 0x000000020a6c7825 */ /* 0x001fc600078e02ca */
[----:B------:R-:W5:Y:S01]  /*4f10*/  LDG.E.U16 R105, desc[UR10][R104.64] ;  /* 0x0000000a68697981 */ /* 0x000f62000c1e1500 */
[----:B-1----:R-:W-:-:S04]  /*4f20*/  IMAD.WIDE R114, R10, 0x2, R190 ;  /* 0x000000020a727825 */ /* 0x002fc800078e02be */
[C---:B------:R-:W-:Y:S01]  /*4f30*/  IMAD.WIDE R106, R10.reuse, 0x2, R196 ;  /* 0x000000020a6a7825 */ /* 0x040fe200078e02c4 */
[----:B------:R0:W5:Y:S03]  /*4f40*/  LDG.E.U16 R123, desc[UR10][R114.64] ;  /* 0x0000000a727b7981 */ /* 0x000166000c1e1500 */
[C---:B------:R-:W-:Y:S01]  /*4f50*/  IMAD.WIDE R198, R10.reuse, 0x2, R136 ;  /* 0x000000020ac67825 */ /* 0x040fe200078e0288 */
[----:B------:R1:W5:Y:S04]  /*4f60*/  LDG.E.U16 R104, desc[UR10][R106.64] ;  /* 0x0000000a6a687981 */ /* 0x000368000c1e1500 */
[----:B------:R1:W5:Y:S01]  /*4f70*/  LDG.E.U16 R136, desc[UR10][R120.64] ;  /* 0x0000000a78887981 */ /* 0x000362000c1e1500 */
[----:B0-----:R-:W-:-:S03]  /*4f80*/  IMAD.WIDE R114, R10, 0x2, R178 ;  /* 0x000000020a727825 */ /* 0x001fc600078e02b2 */
[----:B------:R0:W5:Y:S01]  /*4f90*/  LDG.E.U16 R137, desc[UR10][R108.64] ;  /* 0x0000000a6c897981 */ /* 0x000162000c1e1500 */
[----:B-1----:R-:W-:-:S03]  /*4fa0*/  IMAD.WIDE R106, R10, 0x2, R192 ;  /* 0x000000020a6a7825 */ /* 0x002fc600078e02c0 */
[----:B------:R-:W5:Y:S01]  /*4fb0*/  LDG.E.U16 R198, desc[UR10][R198.64] ;  /* 0x0000000ac6c67981 */ /* 0x000f62000c1e1500 */
[----:B------:R-:W-:-:S03]  /*4fc0*/  IMAD.WIDE R120, R10, 0x2, R182 ;  /* 0x000000020a787825 */ /* 0x000fc600078e02b6 */
[----:B------:R-:W5:Y:S01]  /*4fd0*/  LDG.E.U16 R106, desc[UR10][R106.64] ;  /* 0x0000000a6a6a7981 */ /* 0x000f62000c1e1500 */
[----:B0-----:R-:W-:-:S03]  /*4fe0*/  IMAD.WIDE R108, R10, 0x2, R188 ;  /* 0x000000020a6c7825 */ /* 0x001fc600078e02bc */
[----:B------:R-:W5:Y:S01]  /*4ff0*/  LDG.E.U16 R121, desc[UR10][R120.64] ;  /* 0x0000000a78797981 */ /* 0x000f62000c1e1500 */
[----:B------:R-:W-:-:S03]  /*5000*/  IMAD.WIDE R148, R10, 0x2, R184 ;  /* 0x000000020a947825 */ /* 0x000fc600078e02b8 */
[----:B------:R-:W5:Y:S01]  /*5010*/  LDG.E.U16 R108, desc[UR10][R108.64] ;  /* 0x0000000a6c6c7981 */ /* 0x000f62000c1e1500 */
[----:B------:R-:W-:-:S03]  /*5020*/  IMAD.WIDE R146, R10, 0x2, R180 ;  /* 0x000000020a927825 */ /* 0x000fc600078e02b4 */
[----:B------:R0:W5:Y:S01]  /*5030*/  LDG.E.U16 R107, desc[UR10][R148.64] ;  /* 0x0000000a946b7981 */ /* 0x000162000c1e1500 */
[----:B------:R-:W-:-:S03]  /*5040*/  IMAD.WIDE R112, R10, 0x2, R112 ;  /* 0x000000020a707825 */ /* 0x000fc600078e0270 */
[----:B------:R1:W5:Y:S01]  /*5050*/  LDG.E.U16 R120, desc[UR10][R114.64] ;  /* 0x0000000a72787981 */ /* 0x000362000c1e1500 */
[----:B------:R-:W-:-:S03]  /*5060*/  IMAD.WIDE R150, R10, 0x2, R170 ;  /* 0x000000020a967825 */ /* 0x000fc600078e02aa */
[----:B------:R1:W5:Y:S01]  /*5070*/  LDG.E.U16 R109, desc[UR10][R146.64] ;  /* 0x0000000a926d7981 */ /* 0x000362000c1e1500 */
[----:B0-----:R-:W-:-:S03]  /*5080*/  IMAD.WIDE R148, R10, 0x2, R168 ;  /* 0x000000020a947825 */ /* 0x001fc600078e02a8 */
[----:B------:R-:W5:Y:S01]  /*5090*/  LDG.E.U16 R112, desc[UR10][R112.64] ;  /* 0x0000000a70707981 */ /* 0x000f62000c1e1500 */
[----:B-1----:R-:W-:-:S03]  /*50a0*/  IMAD.WIDE R114, R10, 0x2, R174 ;  /* 0x000000020a727825 */ /* 0x002fc600078e02ae */
[----:B------:R0:W5:Y:S01]  /*50b0*/  LDG.E.U16 R199, desc[UR10][R148.64] ;  /* 0x0000000a94c77981 */ /* 0x000162000c1e1500 */
[----:B------:R-:W-:-:S03]  /*50c0*/  IMAD.WIDE R146, R10, 0x2, R166 ;  /* 0x000000020a927825 */ /* 0x000fc600078e02a6 */
[----:B------:R-:W5:Y:S04]  /*50d0*/  LDG.E.U16 R115, desc[UR10][R114.64] ;  /* 0x0000000a72737981 */ /* 0x000f68000c1e1500 */
[----:B------:R1:W5:Y:S01]  /*50e0*/  LDG.E.U16 R113, desc[UR10][R146.64] ;  /* 0x0000000a92717981 */ /* 0x000362000c1e1500 */
[----:B0-----:R-:W-:-:S03]  /*50f0*/  IMAD.WIDE R148, R10, 0x2, R162 ;  /* 0x000000020a947825 */ /* 0x001fc600078e02a2 */
[----:B------:R0:W5:Y:S01]  /*5100*/  LDG.E.U16 R114, desc[UR10][R150.64] ;  /* 0x0000000a96727981 */ /* 0x000162000c1e1500 */
[----:B-1----:R-:W-:-:S03]  /*5110*/  IMAD.WIDE R146, R10, 0x2, R164 ;  /* 0x000000020a927825 */ /* 0x002fc600078e02a4 */
[----:B------:R1:W5:Y:S04]  /*5120*/  LDG.E.U16 R201, desc[UR10][R148.64] ;  /* 0x0000000a94c97981 */ /* 0x000368000c1e1500 */
[----:B------:R1:W5:Y:S01]  /*5130*/  LDG.E.U16 R200, desc[UR10][R146.64] ;  /* 0x0000000a92c87981 */ /* 0x000362000c1e1500 */
[----:B0-----:R-:W-:-:S05]  /*5140*/  IMAD.WIDE R150, R10, 0x2, R156 ;  /* 0x000000020a967825 */ /* 0x001fca00078e029c */
[----:B------:R0:W5:Y:S01]  /*5150*/  LDG.E.U16 R204, desc[UR10][R150.64] ;  /* 0x0000000a96cc7981 */ /* 0x000162000c1e1500 */
[----:B-1----:R-:W-:-:S04]  /*5160*/  IMAD.WIDE R148, R10, 0x2, R16 ;  /* 0x000000020a947825 */ /* 0x002fc800078e0210 */
[C---:B------:R-:W-:Y:S01]  /*5170*/  IMAD.WIDE R146, R10.reuse, 0x2, R152 ;  /* 0x000000020a927825 */ /* 0x040fe200078e0298 */
[----:B------:R1:W5:Y:S03]  /*5180*/  LDG.E.U16 R209, desc[UR10][R148.64] ;  /* 0x0000000a94d17981 */ /* 0x000366000c1e1500 */
[C---:B0-----:R-:W-:Y:S01]  /*5190*/  IMAD.WIDE R150, R10.reuse, 0x2, R20 ;  /* 0x000000020a967825 */ /* 0x041fe200078e0214 */
[----:B------:R0:W5:Y:S04]  /*51a0*/  LDG.E.U16 R208, desc[UR10][R146.64] ;  /* 0x0000000a92d07981 */ /* 0x000168000c1e1500 */
[----:B------:R0:W5:Y:S01]  /*51b0*/  LDG.E.U16 R212, desc[UR10][R150.64] ;  /* 0x0000000a96d47981 */ /* 0x000162000c1e1500 */
[----:B-1----:R-:W-:-:S04]  /*51c0*/  IMAD.WIDE R148, R10, 0x2, R28 ;  /* 0x000000020a947825 */ /* 0x002fc800078e021c */
[C---:B0-----:R-:W-:Y:S01]  /*51d0*/  IMAD.WIDE R146, R10.reuse, 0x2, R24 ;  /* 0x000000020a927825 */ /* 0x041fe200078e0218 */
[----:B------:R0:W5:Y:S03]  /*51e0*/  LDG.E.U16 R216, desc[UR10][R148.64] ;  /* 0x0000000a94d87981 */ /* 0x000166000c1e1500 */
[C---:B------:R-:W-:Y:S01]  /*51f0*/  IMAD.WIDE R150, R10.reuse, 0x2, R32 ;  /* 0x000000020a967825 */ /* 0x040fe200078e0220 */
[----:B------:R1:W5:Y:S04]  /*5200*/  LDG.E.U16 R213, desc[UR10][R146.64] ;  /* 0x0000000a92d57981 */ /* 0x000368000c1e1500 */
[----:B------:R1:W5:Y:S01]  /*5210*/  LDG.E.U16 R217, desc[UR10][R150.64] ;  /* 0x0000000a96d97981 */ /* 0x000362000c1e1500 */
[----:B0-----:R-:W-:-:S04]  /*5220*/  IMAD.WIDE R148, R10, 0x2, R40 ;  /* 0x000000020a947825 */ /* 0x001fc800078e0228 */
[C---:B-1----:R-:W-:Y:S01]  /*5230*/  IMAD.WIDE R146, R10.reuse, 0x2, R36 ;  /* 0x000000020a927825 */ /* 0x042fe200078e0224 */
[----:B------:R0:W5:Y:S03]  /*5240*/  LDG.E.U16 R221, desc[UR10][R148.64] ;  /* 0x0000000a94dd7981 */ /* 0x000166000c1e1500 */
[C---:B------:R-:W-:Y:S01]  /*5250*/  IMAD.WIDE R150, R10.reuse, 0x2, R44 ;  /* 0x000000020a967825 */ /* 0x040fe200078e022c */
[----:B------:R1:W5:Y:S03]  /*5260*/  LDG.E.U16 R220, desc[UR10][R146.64] ;  /* 0x0000000a92dc7981 */ /* 0x000366000c1e1500 */
[C---:B------:R-:W-:Y:S01]  /*5270*/  IMAD.WIDE R110, R10.reuse, 0x2, R234 ;  /* 0x000000020a6e7825 */ /* 0x040fe200078e02ea */
[----:B------:R1:W5:Y:S03]  /*5280*/  LDG.E.U16 R224, desc[UR10][R150.64] ;  /* 0x0000000a96e07981 */ /* 0x000366000c1e1500 */
[C---:B0-----:R-:W-:Y:S01]  /*5290*/  IMAD.WIDE R148, R10.reuse, 0x2, R52 ;  /* 0x000000020a947825 */ /* 0x041fe200078e0234 */
[----:B------:R0:W5:Y:S03]  /*52a0*/  LDG.E.U16 R141, desc[UR10][R110.64] ;  /* 0x0000000a6e8d7981 */ /* 0x000166000c1e1500 */
[C---:B-1----:R-:W-:Y:S01]  /*52b0*/  IMAD.WIDE R146, R10.reuse, 0x2, R48 ;  /* 0x000000020a927825 */ /* 0x042fe200078e0230 */
        /* <DEDUP_REMOVED lines=16> */
[----:B------:R-:W5:Y:S03]  /*53c0*/  LDG.E.U16 R240, desc[UR10][R148.64] ;  /* 0x0000000a94f07981 */ /* 0x000f66000c1e1500 */
[C---:B-1----:R-:W-:Y:S01]  /*53d0*/  IMAD.WIDE R150, R10.reuse, 0x2, R34 ;  /* 0x000000020a967825 */ /* 0x042fe200078e0222 */
[----:B------:R0:W5:Y:S03]  /*53e0*/  LDG.E.U16 R237, desc[UR10][R146.64] ;  /* 0x0000000a92ed7981 */ /* 0x000166000c1e1500 */
[C---:B------:R-:W-:Y:S01]  /*53f0*/  IMAD.WIDE R110, R10.reuse, 0x2, R176 ;  /* 0x000000020a6e7825 */ /* 0x040fe200078e02b0 */
[----:B------:R1:W5:Y:S03]  /*5400*/  LDG.E.U16 R241, desc[UR10][R150.64] ;  /* 0x0000000a96f17981 */ /* 0x000366000c1e1500 */
[----:B------:R-:W-:-:S02]  /*5410*/  IMAD.WIDE R160, R10, 0x2, R172 ;  /* 0x000000020aa07825 */ /* 0x000fc400078e02ac */
[----:B------:R-:W5:Y:S02]  /*5420*/  LDG.E.U16 R111, desc[UR10][R110.64] ;  /* 0x0000000a6e6f7981 */ /* 0x000f64000c1e1500 */
[----:B0-----:R-:W-:-:S04]  /*5430*/  IMAD.WIDE R146, R10, 0x2, R38 ;  /* 0x000000020a927825 */ /* 0x001fc800078e0226 */
[C---:B------:R-:W-:Y:S01]  /*5440*/  IMAD.WIDE R148, R10.reuse, 0x2, R42 ;  /* 0x000000020a947825 */ /* 0x040fe200078e022a */
[----:B------:R0:W5:Y:S03]  /*5450*/  LDG.E.U16 R243, desc[UR10][R146.64] ;  /* 0x0000000a92f37981 */ /* 0x000166000c1e1500 */
[C---:B-1----:R-:W-:Y:S01]  /*5460*/  IMAD.WIDE R150, R10.reuse, 0x2, R46 ;  /* 0x000000020a967825 */ /* 0x042fe200078e022e */
[----:B------:R1:W5:Y:S04]  /*5470*/  LDG.E.U16 R110, desc[UR10][R160.64] ;  /* 0x0000000aa06e7981 */ /* 0x000368000c1e1500 */
[----:B------:R1:W5:Y:S01]  /*5480*/  LDG.E.U16 R244, desc[UR10][R148.64] ;  /* 0x0000000a94f47981 */ /* 0x000362000c1e1500 */
[----:B0-----:R-:W-:-:S03]  /*5490*/  IMAD.WIDE R146, R10, 0x2, R50 ;  /* 0x000000020a927825 */ /* 0x001fc600078e0232 */
[----:B------:R0:W5:Y:S01]  /*54a0*/  LDG.E.U16 R242, desc[UR10][R150.64] ;  /* 0x0000000a96f27981 */ /* 0x000162000c1e1500 */
[----:B-1----:R-:W-:-:S03]  /*54b0*/  IMAD.WIDE R160, R10, 0x2, R154 ;  /* 0x000000020aa07825 */ /* 0x002fc600078e029a */
[----:B------:R-:W5:Y:S01]  /*54c0*/  LDG.E.U16 R146, desc[UR10][R146.64] ;  /* 0x0000000a92927981 */ /* 0x000f62000c1e1500 */
[----:B------:R-:W-:-:S03]  /*54d0*/  IMAD.WIDE R148, R10, 0x2, R54 ;  /* 0x000000020a947825 */ /* 0x000fc600078e0236 */
[----:B------:R1:W5:Y:S01]  /*54e0*/  LDG.E.U16 R205, desc[UR10][R160.64] ;  /* 0x0000000aa0cd7981 */ /* 0x000362000c1e1500 */
[----:B0-----:R-:W-:-:S03]  /*54f0*/  IMAD.WIDE R150, R10, 0x2, R58 ;  /* 0x000000020a967825 */ /* 0x001fc600078e023a */
[----:B------:R-:W5:Y:S04]  /*5500*/  LDG.E.U16 R148, desc[UR10][R148.64] ;  /* 0x0000000a94947981 */ /* 0x000f68000c1e1500 */
[----:B------:R0:W5:Y:S01]  /*5510*/  LDG.E.U16 R151, desc[UR10][R150.64] ;  /* 0x0000000a96977981 */ /* 0x000162000c1e1500 */
[----:B-1----:R-:W1:Y:S01]  /*5520*/  S2R R161, SR_TID.X ;  /* 0x0000000000a17919 */ /* 0x002e620000002100 */
[----:B------:R-:W-:Y:S02]  /*5530*/  FADD R72, -R7, R72 ;  /* 0x0000004807487221 */ /* 0x000fe40000000100 */
[----:B------:R-:W3:Y:S02]  /*5540*/  LDS R147, [R158+UR6] ;  /* 0x000000069e937984 */ /* 0x000ee40008000800 */
[----:B------:R-:W-:Y:S01]  /*5550*/  FMUL R72, R72, 1.4426950216293334961 ;  /* 0x3fb8aa3b48487820 */ /* 0x000fe20000400000 */
[----:B------:R-:W4:Y:S03]  /*5560*/  S2R R252, SR_TID.X ;  /* 0x0000000000fc7919 */ /* 0x000f260000002100 */
[----:B0-----:R1:W3:Y:S01]  /*5570*/  MUFU.EX2 R150, R72 ;  /* 0x0000004800967308 */ /* 0x0012e20000000800 */
[----:B------:R-:W-:Y:S01]  /*5580*/  LDS R160, [R158+UR6+0x200] ;  /* 0x000200069ea07984 */ /* 0x000fe20008000800 */
[----:B------:R-:W-:Y:S01]  /*5590*/  IMAD.SHL.U32 R149, R245, 0x2, RZ ;  /* 0x00000002f5957824 */ /* 0x000fe200078e00ff */
[----:B-1----:R-:W-:-:S02]  /*55a0*/  LOP3.LUT R72, R161, 0xc0, RZ, 0xc0, !PT ;  /* 0x000000c0a1487812 */ /* 0x002fc400078ec0ff */
[----:B------:R-:W-:Y:S04]  /*55b0*/  LDS R161, [R158+UR6+0x100] ;  /* 0x000100069ea17984 */ /* 0x000fe80008000800 */
[----:B------:R-:W-:Y:S01]  /*55c0*/  LDS R158, [R158+UR6+0x300] ;  /* 0x000300069e9e7984 */ /* 0x000fe20008000800 */
[----:B------:R-:W-:-:S04]  /*55d0*/  SHF.R.U32.HI R72, RZ, 0x2, R72 ;  /* 0x00000002ff487819 */ /* 0x000fc80000011648 */
[----:B------:R-:W-:Y:S01]  /*55e0*/  LOP3.LUT R72, R149, R72, RZ, 0x3c, !PT ;  /* 0x0000004895487212 */ /* 0x000fe200078e3cff */
[----:B------:R-:W-:Y:S01]  /*55f0*/  BAR.SYNC.DEFER_BLOCKING 0x0 ;  /* 0x0000000000007b1d */ /* 0x000fe20000010000 */
[----:B---3--:R-:W-:Y:S01]  /*5600*/  FFMA R8, R150, R8, R147 ;  /* 0x0000000896087223 */ /* 0x008fe20000000093 */
[----:B----4-:R-:W-:-:S04]  /*5610*/  IMAD.SHL.U32 R147, R252, 0x2, RZ ;  /* 0x00000002fc937824 */ /* 0x010fc800078e00ff */
[----:B------:R0:W-:Y:S02]  /*5620*/  STS.U16 [R72+UR6+0x400], R159 ;  /* 0x0004009f48007988 */ /* 0x0001e40008000406 */
[----:B0-----:R-:W-:Y:S02]  /*5630*/  LOP3.LUT R159, R252, 0xe0, RZ, 0xc0, !PT ;  /* 0x000000e0fc9f7812 */ /* 0x001fe400078ec0ff */
[----:B--2---:R0:W-:Y:S04]  /*5640*/  STS.U16 [R72+UR6+0x1000], R81 ;  /* 0x0010005148007988 */ /* 0x0041e80008000406 */
[----:B------:R-:W-:Y:S04]  /*5650*/  STS.U16 [R72+UR6+0x800], R84 ;  /* 0x0008005448007988 */ /* 0x000fe80008000406 */
[----:B-----5:R-:W-:Y:S01]  /*5660*/  STS.U16 [R72+UR6+0xc00], R82 ;  /* 0x000c005248007988 */ /* 0x020fe20008000406 */
[----:B0-----:R-:W-:-:S03]  /*5670*/  LOP3.LUT R81, R72, 0x40, RZ, 0x3c, !PT ;  /* 0x0000004048517812 */ /* 0x001fc600078e3cff */
[----:B------:R-:W-:Y:S04]  /*5680*/  STS.U16 [R72+UR6+0x1400], R85 ;  /* 0x0014005548007988 */ /* 0x000fe80008000406 */
[----:B------:R-:W-:Y:S04]  /*5690*/  STS.U16 [R72+UR6+0x1800], R87 ;  /* 0x0018005748007988 */ /* 0x000fe80008000406 */
[----:B------:R-:W-:Y:S04]  /*56a0*/  STS.U16 [R72+UR6+0x1c00], R86 ;  /* 0x001c005648007988 */ /* 0x000fe80008000406 */
[----:B------:R-:W-:Y:S04]  /*56b0*/  STS.U16 [R72+UR6+0x2000], R83 ;  /* 0x0020005348007988 */ /* 0x000fe80008000406 */
[----:B------:R0:W-:Y:S02]  /*56c0*/  STS.U16 [R72+UR6], R112 ;  /* 0x0000007048007988 */ /* 0x0001e40008000406 */
[----:B0-----:R-:W-:-:S04]  /*56d0*/  LOP3.LUT R112, R252, 0x7, RZ, 0xc0, !PT ;  /* 0x00000007fc707812 */ /* 0x001fc800078ec0ff */
[C---:B------:R-:W-:Y:S01]  /*56e0*/  SHF.L.U32 R149, R112.reuse, 0x4, RZ ;  /* 0x0000000470957819 */ /* 0x040fe200000006ff */
[----:B------:R-:W-:-:S03]  /*56f0*/  IMAD R112, R112, 0x4, R159 ;  /* 0x0000000470707824 */ /* 0x000fc600078e029f */
[----:B------:R-:W-:-:S05]  /*5700*/  LOP3.LUT R147, R149, 0x30, R147, 0x78, !PT ;  /* 0x0000003095937812 */ /* 0x000fca00078e7893 */
[----:B------:R-:W-:Y:S01]  /*5710*/  IMAD.U32 R112, R112, 0x20, R147 ;  /* 0x0000002070707824 */ /* 0x000fe200078e0093 */
[----:B------:R-:W-:Y:S01]  /*5720*/  SHF.R.U32.HI R147, RZ, 0x1, R159 ;  /* 0x00000001ff937819 */ /* 0x000fe2000001169f */
[----:B------:R-:W-:-:S03]  /*5730*/  IMAD.SHL.U32 R159, R252, 0x80, RZ ;  /* 0x00000080fc9f7824 */ /* 0x000fc600078e00ff */
[C---:B------:R-:W-:Y:S02]  /*5740*/  LOP3.LUT R147, R149.reuse, R147, RZ, 0x3c, !PT ;  /* 0x0000009395937212 */ /* 0x040fe400078e3cff */
[----:B------:R-:W-:Y:S02]  /*5750*/  LOP3.LUT R159, R149, 0x780, R159, 0xf8, !PT ;  /* 0x00000780959f7812 */ /* 0x000fe400078ef89f */
[----:B------:R-:W-:Y:S01]  /*5760*/  LOP3.LUT R149, R252, 0x1f, RZ, 0xc0, !PT ;  /* 0x0000001ffc957812 */ /* 0x000fe200078ec0ff */
[----:B------:R-:W-:Y:S03]  /*5770*/  STS.U16 [R72+UR6+0x2400], R105 ;  /* 0x0024006948007988 */ /* 0x000fe60008000406 */
[----:B------:R-:W-:Y:S01]  /*5780*/  LEA R149, R149, UR6, 0x7 ;  /* 0x0000000695957c11 */ /* 0x000fe2000f8e38ff */
[----:B------:R-:W-:Y:S04]  /*5790*/  STS.U16 [R72+UR6+0x2800], R104 ;  /* 0x0028006848007988 */ /* 0x000fe80008000406 */
[----:B------:R-:W-:Y:S01]  /*57a0*/  STS.U16 [R72+UR6+0x2c00], R106 ;  /* 0x002c006a48007988 */ /* 0x000fe20008000406 */
[----:B------:R-:W-:-:S03]  /*57b0*/  IADD3 R147, R147, R149, RZ ;  /* 0x0000009593937210 */ /* 0x000fc60007ffe0ff */
        /* <DEDUP_REMOVED lines=21> */
[----:B0-----:R-:W-:-:S02]  /*5910*/  F2FP.F16.F32.PACK_AB R72, R75, R73 ;  /* 0x000000494b48723e */ /* 0x001fc400000000ff */
[----:B------:R-:W-:Y:S02]  /*5920*/  F2FP.F16.F32.PACK_AB R73, R76, R74 ;  /* 0x0000004a4c49723e */ /* 0x000fe400000000ff */
[----:B------:R-:W-:Y:S02]  /*5930*/  F2FP.F16.F32.PACK_AB R74, R78, R77 ;  /* 0x0000004d4e4a723e */ /* 0x000fe400000000ff */
[----:B------:R-:W-:Y:S01]  /*5940*/  F2FP.F16.F32.PACK_AB R75, R79, R80 ;  /* 0x000000504f4b723e */ /* 0x000fe200000000ff */
        /* <DEDUP_REMOVED lines=30> */
[----:B------:R2:W-:Y:S04]  /*5b30*/  STS.U16 [R81+UR6+0x7e00], R151 ;  /* 0x007e009751007988 */ /* 0x0005e80008000406 */
[----:B------:R3:W-:Y:S01]  /*5b40*/  STSM.16.M88.4 [R147+0xc000], R72 ;  /* 0x00c0004893007844 */ /* 0x0007e20000000200 */
[----:B------:R-:W-:Y:S01]  /*5b50*/  BAR.SYNC.DEFER_BLOCKING 0x0 ;  /* 0x0000000000007b1d */ /* 0x000fe20000010000 */
[----:B------:R-:W-:Y:S01]  /*5b60*/  LOP3.LUT R159, R159, 0x10, R252, 0x78, !PT ;  /* 0x000000109f9f7812 */ /* 0x000fe200078e78fc */
[----:B------:R-:W-:-:S04]  /*5b70*/  FADD R11, -R6, R11 ;  /* 0x0000000b060b7221 */ /* 0x000fc80000000100 */
[----:B------:R-:W-:Y:S01]  /*5b80*/  FMUL R11, R11, 1.4426950216293334961 ;  /* 0x3fb8aa3b0b0b7820 */ /* 0x000fe20000400000 */
[----:B------:R-:W-:Y:S01]  /*5b90*/  FADD R13, -R5, R13 ;  /* 0x0000000d050d7221 */ /* 0x000fe20000000100 */
[----:B------:R-:W-:Y:S01]  /*5ba0*/  FADD R12, -R4, R12 ;  /* 0x0000000c040c7221 */ /* 0x000fe20000000100 */
[----:B------:R-:W-:Y:S04]  /*5bb0*/  LDSM.16.M88.4 R104, [R159+UR6+0xc000] ;  /* 0x00c000069f68783b */ /* 0x000fe80008000200 */
[----:B------:R-:W4:Y:S04]  /*5bc0*/  LDSM.16.M88.4 R72, [R112+UR6] ;  /* 0x000000067048783b */ /* 0x000f280008000200 */
[----:B------:R-:W5:Y:S04]  /*5bd0*/  LDSM.16.M88.4 R84, [R112+UR6+0x2000] ;  /* 0x002000067054783b */ /* 0x000f680008000200 */
[----:B------:R-:W5:Y:S04]  /*5be0*/  LDSM.16.M88.4 R80, [R112+UR6+0x4000] ;  /* 0x004000067050783b */ /* 0x000f680008000200 */
[----:B------:R-:W5:Y:S04]  /*5bf0*/  LDSM.16.M88.4 R76, [R112+UR6+0x6000] ;  /* 0x00600006704c783b */ /* 0x000f680008000200 */
[----:B------:R-:W5:Y:S01]  /*5c00*/  LDSM.16.M88.4 R120, [R159+UR6+0xc800] ;  /* 0x00c800069f78783b */ /* 0x000f620008000200 */
[----:B------:R-:W2:Y:S01]  /*5c10*/  MUFU.EX2 R11, R11 ;  /* 0x0000000b000b7308 */ /* 0x000ea20000000800 */
[----:B------:R-:W-:Y:S01]  /*5c20*/  FMUL R108, R13, 1.4426950216293334961 ;  /* 0x3fb8aa3b0d6c7820 */ /* 0x000fe20000400000 */
[----:B------:R-:W-:Y:S01]  /*5c30*/  FMUL R13, R12, 1.4426950216293334961 ;  /* 0x3fb8aa3b0c0d7820 */ /* 0x000fe20000400000 */
[----:B0-----:R-:W-:Y:S01]  /*5c40*/  FMUL R136, R150, R96 ;  /* 0x0000006096887220 */ /* 0x001fe20000400000 */
[----:B------:R-:W-:-:S04]  /*5c50*/  LOP3.LUT R96, R159, 0x20, RZ, 0x3c, !PT ;  /* 0x000000209f607812 */ /* 0x000fc800078e3cff */
[----:B------:R-:W0:Y:S01]  /*5c60*/  MUFU.EX2 R12, R108 ;  /* 0x0000006c000c7308 */ /* 0x000e220000000800 */
[C---:B------:R-:W-:Y:S01]  /*5c70*/  FMUL R137, R150.reuse, R97 ;  /* 0x0000006196897220 */ /* 0x040fe20000400000 */
[----:B------:R-:W-:-:S06]  /*5c80*/  FMUL R144, R150, R100 ;  /* 0x0000006496907220 */ /* 0x000fcc0000400000 */
[----:B------:R-:W0:Y:S01]  /*5c90*/  MUFU.EX2 R13, R13 ;  /* 0x0000000d000d7308 */ /* 0x000e220000000800 */
[C---:B------:R-:W-:Y:S01]  /*5ca0*/  FMUL R145, R150.reuse, R101 ;  /* 0x0000006596917220 */ /* 0x040fe20000400000 */
[C---:B-1----:R-:W-:Y:S01]  /*5cb0*/  FMUL R148, R150.reuse, R88 ;  /* 0x0000005896947220 */ /* 0x042fe20000400000 */
[C---:B------:R-:W-:Y:S01]  /*5cc0*/  FMUL R149, R150.reuse, R89 ;  /* 0x0000005996957220 */ /* 0x040fe20000400000 */
[C---:B------:R-:W-:Y:S01]  /*5cd0*/  FMUL R92, R150.reuse, R92 ;  /* 0x0000005c965c7220 */ /* 0x040fe20000400000 */
[----:B------:R-:W-:Y:S01]  /*5ce0*/  FMUL R93, R150, R93 ;  /* 0x0000005d965d7220 */ /* 0x000fe20000400000 */
[C---:B--2---:R-:W-:Y:S01]  /*5cf0*/  FMUL R150, R11.reuse, R90 ;  /* 0x0000005a0b967220 */ /* 0x044fe20000400000 */
[C---:B------:R-:W-:Y:S01]  /*5d00*/  FMUL R151, R11.reuse, R91 ;  /* 0x0000005b0b977220 */ /* 0x040fe20000400000 */
[C---:B------:R-:W-:Y:S01]  /*5d10*/  FMUL R138, R11.reuse, R98 ;  /* 0x000000620b8a7220 */ /* 0x040fe20000400000 */
[C---:B------:R-:W-:Y:S01]  /*5d20*/  FMUL R139, R11.reuse, R99 ;  /* 0x000000630b8b7220 */ /* 0x040fe20000400000 */
[----:B------:R-:W1:Y:S01]  /*5d30*/  LDSM.16.M88.4 R88, [R96+UR6+0xc000] ;  /* 0x00c000066058783b */ /* 0x000e620008000200 */
[C---:B------:R-:W-:Y:S01]  /*5d40*/  FMUL R146, R11.reuse, R102 ;  /* 0x000000660b927220 */ /* 0x040fe20000400000 */
[C---:B---3--:R-:W-:Y:S01]  /*5d50*/  FMUL R147, R11.reuse, R103 ;  /* 0x000000670b937220 */ /* 0x048fe20000400000 */
[C---:B------:R-:W-:Y:S01]  /*5d60*/  FMUL R94, R11.reuse, R94 ;  /* 0x0000005e0b5e7220 */ /* 0x040fe20000400000 */
[----:B------:R-:W-:Y:S01]  /*5d70*/  FMUL R95, R11, R95 ;  /* 0x0000005f0b5f7220 */ /* 0x000fe20000400000 */
[----:B------:R-:W2:Y:S01]  /*5d80*/  LDSM.16.M88.4 R96, [R96+UR6+0xc800] ;  /* 0x00c800066060783b */ /* 0x000ea20008000200 */
[C---:B----4-:R-:W-:Y:S01]  /*5d90*/  HMMA.16816.F32 R136, R104.reuse, R72, R136 ;  /* 0x000000486888723c */ /* 0x050fe20000001888 */
[C---:B0-----:R-:W-:Y:S01]  /*5da0*/  FMUL R100, R12.reuse, R116 ;  /* 0x000000740c647220 */ /* 0x041fe20000400000 */
[C---:B------:R-:W-:Y:S01]  /*5db0*/  FMUL R101, R12.reuse, R117 ;  /* 0x000000750c657220 */ /* 0x040fe20000400000 */
[C---:B------:R-:W-:Y:S01]  /*5dc0*/  FMUL R102, R13.reuse, R118 ;  /* 0x000000760d667220 */ /* 0x040fe20000400000 */
[C---:B------:R-:W-:Y:S01]  /*5dd0*/  FMUL R103, R13.reuse, R119 ;  /* 0x000000770d677220 */ /* 0x040fe20000400000 */
[C---:B------:R-:W-:Y:S01]  /*5de0*/  FMUL R108, R12.reuse, R128 ;  /* 0x000000800c6c7220 */ /* 0x040fe20000400000 */
[----:B-----5:R-:W-:Y:S01]  /*5df0*/  HMMA.16816.F32 R144, R104, R84, R144 ;  /* 0x000000546890723c */ /* 0x020fe20000001890 */
[C---:B------:R-:W-:Y:S01]  /*5e00*/  FMUL R109, R12.reuse, R129 ;  /* 0x000000810c6d7220 */ /* 0x040fe20000400000 */
[C---:B------:R-:W-:Y:S01]  /*5e10*/  FMUL R110, R13.reuse, R130 ;  /* 0x000000820d6e7220 */ /* 0x040fe20000400000 */
[----:B------:R-:W-:Y:S01]  /*5e20*/  FMUL R111, R13, R131 ;  /* 0x000000830d6f7220 */ /* 0x000fe20000400000 */
[----:B------:R-:W-:-:S02]  /*5e30*/  FMUL R132, R12, R132 ;  /* 0x000000840c847220 */ /* 0x000fc40000400000 */
[----:B------:R-:W-:Y:S01]  /*5e40*/  HMMA.16816.F32 R148, R104, R80, R148 ;  /* 0x000000506894723c */ /* 0x000fe20000001894 */
[----:B------:R-:W-:Y:S01]  /*5e50*/  FMUL R133, R12, R133 ;  /* 0x000000850c857220 */ /* 0x000fe20000400000 */
[C---:B------:R-:W-:Y:S01]  /*5e60*/  FMUL R134, R13.reuse, R134 ;  /* 0x000000860d867220 */ /* 0x040fe20000400000 */
[----:B------:R-:W-:-:S03]  /*5e70*/  FMUL R135, R13, R135 ;  /* 0x000000870d877220 */ /* 0x000fc60000400000 */
[----:B------:R-:W-:Y:S07]  /*5e80*/  HMMA.16816.F32 R92, R104, R76, R92 ;  /* 0x0000004c685c723c */ /* 0x000fee000000185c */
[C---:B------:R-:W-:Y:S01]  /*5e90*/  FMUL R104, R12.reuse, R124 ;  /* 0x0000007c0c687220 */ /* 0x040fe20000400000 */
[----:B------:R-:W-:Y:S01]  /*5ea0*/  FMUL R105, R12, R125 ;  /* 0x0000007d0c697220 */ /* 0x000fe20000400000 */
[C---:B------:R-:W-:Y:S01]  /*5eb0*/  FMUL R106, R13.reuse, R126 ;  /* 0x0000007e0d6a7220 */ /* 0x040fe20000400000 */
[----:B------:R-:W-:Y:S01]  /*5ec0*/  FMUL R107, R13, R127 ;  /* 0x0000007f0d6b7220 */ /* 0x000fe20000400000 */
[----:B------:R-:W-:Y:S01]  /*5ed0*/  HMMA.16816.F32 R100, R120, R72, R100 ;  /* 0x000000487864723c */ /* 0x000fe20000001864 */
[----:B------:R-:W-:-:S05]  /*5ee0*/  LOP3.LUT R140, R159, 0x40, RZ, 0x3c, !PT ;  /* 0x000000409f8c7812 */ /* 0x000fca00078e3cff */
[C---:B------:R-:W-:Y:S01]  /*5ef0*/  HMMA.16816.F32 R104, R120.reuse, R84, R104 ;  /* 0x000000547868723c */ /* 0x040fe20000001868 */
[----:B------:R-:W-:Y:S01]  /*5f00*/  LOP3.LUT R72, R112, 0x40, RZ, 0x3c, !PT ;  /* 0x0000004070487812 */ /* 0x000fe200078e3cff */
[----:B------:R-:W0:Y:S01]  /*5f10*/  LDC R85, c[0x0][0x280] ;  /* 0x0000a000ff557b82 */ /* 0x000e220000000800 */
[----:B------:R-:W-:Y:S03]  /*5f20*/  LDSM.16.M88.4 R112, [R140+UR6+0xc000] ;  /* 0x00c000068c70783b */ /* 0x000fe60008000200 */
[C---:B------:R-:W-:Y:S01]  /*5f30*/  HMMA.16816.F32 R108, R120.reuse, R80, R108 ;  /* 0x00000050786c723c */ /* 0x040fe2000000186c */
[----:B------:R-:W3:Y:S03]  /*5f40*/  LDSM.16.M88.4 R116, [R72+UR6] ;  /* 0x000000064874783b */ /* 0x000ee60008000200 */
[----:B------:R-:W4:Y:S01]  /*5f50*/  LDC R84, c[0x0][0x254] ;  /* 0x00009500ff547b82 */ /* 0x000f220000000800 */
[----:B------:R-:W5:Y:S01]  /*5f60*/  LDSM.16.M88.4 R124, [R72+UR6+0x2000] ;  /* 0x00200006487c783b */ /* 0x000f620008000200 */
[----:B------:R-:W-:Y:S03]  /*5f70*/  HMMA.16816.F32 R120, R120, R76, R132 ;  /* 0x0000004c7878723c */ /* 0x000fe60000001884 */
[----:B------:R-:W0:Y:S04]  /*5f80*/  LDSM.16.M88.4 R128, [R72+UR6+0x4000] ;  /* 0x004000064880783b */ /* 0x000e280008000200 */
[----:B------:R-:W4:Y:S04]  /*5f90*/  LDSM.16.M88.4 R132, [R72+UR6+0x6000] ;  /* 0x006000064884783b */ /* 0x000f280008000200 */
[----:B------:R-:W4:Y:S01]  /*5fa0*/  LDSM.16.M88.4 R140, [R140+UR6+0xc800] ;  /* 0x00c800068c8c783b */ /* 0x000f220008000200 */
[----:B-1----:R-:W-:Y:S01]  /*5fb0*/  HMMA.16816.F32 R136, R88, R74, R136 ;  /* 0x0000004a5888723c */ /* 0x002fe20000001888 */
[----:B------:R-:W-:-:S05]  /*5fc0*/  LOP3.LUT R76, R159, 0x60, RZ, 0x3c, !PT ;  /* 0x000000609f4c7812 */ /* 0x000fca00078e3cff */
[C---:B------:R-:W-:Y:S06]  /*5fd0*/  HMMA.16816.F32 R144, R88.reuse, R86, R144 ;  /* 0x000000565890723c */ /* 0x040fec0000001890 */
[C---:B------:R-:W-:Y:S06]  /*5fe0*/  HMMA.16816.F32 R148, R88.reuse, R82, R148 ;  /* 0x000000525894723c */ /* 0x040fec0000001894 */
[----:B------:R-:W-:Y:S06]  /*5ff0*/  HMMA.16816.F32 R92, R88, R78, R92 ;  /* 0x0000004e585c723c */ /* 0x000fec000000185c */
[C---:B--2---:R-:W-:Y:S01]  /*6000*/  HMMA.16816.F32 R100, R96.reuse, R74, R100 ;  /* 0x0000004a6064723c */ /* 0x044fe20000001864 */
[----:B------:R-:W1:Y:S05]  /*6010*/  LDSM.16.M88.4 R72, [R76+UR6+0xc000] ;  /* 0x00c000064c48783b */ /* 0x000e6a0008000200 */
[C---:B------:R-:W-:Y:S01]  /*6020*/  HMMA.16816.F32 R104, R96.reuse, R86, R104 ;  /* 0x000000566068723c */ /* 0x040fe20000001868 */
[----:B------:R-:W2:Y:S05]  /*6030*/  LDC R87, c[0x0][0x264] ;  /* 0x00009900ff577b82 */ /* 0x000eaa0000000800 */
[C---:B------:R-:W-:Y:S06]  /*6040*/  HMMA.16816.F32 R108, R96.reuse, R82, R108 ;  /* 0x00000052606c723c */ /* 0x040fec000000186c */
[----:B------:R-:W-:Y:S01]  /*6050*/  HMMA.16816.F32 R120, R96, R78, R120 ;  /* 0x0000004e6078723c */ /* 0x000fe20000001878 */
[----:B------:R-:W2:Y:S05]  /*6060*/  LDSM.16.M88.4 R76, [R76+UR6+0xc800] ;  /* 0x00c800064c4c783b */ /* 0x000eaa0008000200 */
[C---:B---3--:R-:W-:Y:S06]  /*6070*/  HMMA.16816.F32 R136, R112.reuse, R116, R136 ;  /* 0x000000747088723c */ /* 0x048fec0000001888 */
[C---:B-----5:R-:W-:Y:S06]  /*6080*/  HMMA.16816.F32 R144, R112.reuse, R124, R144 ;  /* 0x0000007c7090723c */ /* 0x060fec0000001890 */
[C---:B0-----:R-:W-:Y:S06]  /*6090*/  HMMA.16816.F32 R148, R112.reuse, R128, R148 ;  /* 0x000000807094723c */ /* 0x041fec0000001894 */
[----:B----4-:R-:W-:Y:S06]  /*60a0*/  HMMA.16816.F32 R92, R112, R132, R92 ;  /* 0x00000084705c723c */ /* 0x010fec000000185c */
[C---:B------:R-:W-:Y:S06]  /*60b0*/  HMMA.16816.F32 R80, R140.reuse, R116, R100 ;  /* 0x000000748c50723c */ /* 0x040fec0000001864 */
[C---:B------:R-:W-:Y:S06]  /*60c0*/  HMMA.16816.F32 R104, R140.reuse, R124, R104 ;  /* 0x0000007c8c68723c */ /* 0x040fec0000001868 */
[C---:B------:R-:W-:Y:S06]  /*60d0*/  HMMA.16816.F32 R108, R140.reuse, R128, R108 ;  /* 0x000000808c6c723c */ /* 0x040fec000000186c */
[----:B------:R-:W-:Y:S01]  /*60e0*/  HMMA.16816.F32 R120, R140, R132, R120 ;  /* 0x000000848c78723c */ /* 0x000fe20000001878 */
[----:B------:R-:W-:-:S06]  /*60f0*/  UIADD3 UR4, UR4, 0x40, URZ ;  /* 0x0000004004047890 */ /* 0x000fcc000fffe03f */
[----:B------:R-:W-:Y:S01]  /*6100*/  ISETP.LE.AND P2, PT, R85, UR4, PT ;  /* 0x0000000455007c0c */ /* 0x000fe2000bf43270 */
[----:B-1----:R-:W-:Y:S01]  /*6110*/  HMMA.16816.F32 R96, R72, R118, R136 ;  /* 0x000000764860723c */ /* 0x002fe20000001888 */
[----:B------:R-:W-:Y:S01]  /*6120*/  FFMA R3, R11, R3, R161 ;  /* 0x000000030b037223 */ /* 0x000fe200000000a1 */
[----:B------:R-:W-:Y:S01]  /*6130*/  FFMA R2, R12, R2, R160 ;  /* 0x000000020c027223 */ /* 0x000fe200000000a0 */
[----:B------:R-:W-:-:S03]  /*6140*/  FFMA R0, R13, R0, R158 ;  /* 0x000000000d007223 */ /* 0x000fc6000000009e */
[----:B------:R-:W-:Y:S01]  /*6150*/  HMMA.16816.F32 R100, R72, R126, R144 ;  /* 0x0000007e4864723c */ /* 0x000fe20000001890 */
[----:B--2---:R-:W-:Y:S01]  /*6160*/  IMAD R10, R87, 0x40, R10 ;  /* 0x00000040570a7824 */ /* 0x004fe200078e020a */
[----:B------:R-:W-:-:S04]  /*6170*/  MOV R11, R6 ;  /* 0x00000006000b7202 */ /* 0x000fc80000000f00 */
[----:B------:R-:W-:Y:S01]  /*6180*/  HMMA.16816.F32 R88, R72, R130, R148 ;  /* 0x000000824858723c */ /* 0x000fe20000001894 */
[----:B------:R-:W-:-:S05]  /*6190*/  IMAD R9, R84, 0x40, R9 ;  /* 0x0000004054097824 */ /* 0x000fca00078e0209 */
[----:B------:R-:W-:Y:S01]  /*61a0*/  HMMA.16816.F32 R92, R72, R134, R92 ;  /* 0x00000086485c723c */ /* 0x000fe2000000185c */
[----:B------:R-:W-:Y:S02]  /*61b0*/  IMAD.MOV.U32 R13, RZ, RZ, R5 ;  /* 0x000000ffff0d7224 */ /* 0x000fe400078e0005 */
[----:B------:R-:W-:-:S03]  /*61c0*/  IMAD.MOV.U32 R12, RZ, RZ, R4 ;  /* 0x000000ffff0c7224 */ /* 0x000fc600078e0004 */
[----:B------:R-:W-:Y:S01]  /*61d0*/  HMMA.16816.F32 R116, R76, R118, R80 ;  /* 0x000000764c74723c */ /* 0x000fe20000001850 */
[----:B------:R-:W-:-:S05]  /*61e0*/  IMAD.MOV.U32 R72, RZ, RZ, R7 ;  /* 0x000000ffff487224 */ /* 0x000fca00078e0007 */
[C---:B------:R-:W-:Y:S06]  /*61f0*/  HMMA.16816.F32 R124, R76.reuse, R126, R104 ;  /* 0x0000007e4c7c723c */ /* 0x040fec0000001868 */
[C---:B------:R-:W-:Y:S06]  /*6200*/  HMMA.16816.F32 R128, R76.reuse, R130, R108 ;  /* 0x000000824c80723c */ /* 0x040fec000000186c */
[----:B------:R-:W-:Y:S01]  /*6210*/  HMMA.16816.F32 R132, R76, R134, R120 ;  /* 0x000000864c84723c */ /* 0x000fe20000001878 */
[----:B------:R-:W-:-:S08]  /*6220*/  NOP ;  /* 0x0000000000007918 */ /* 0x000fd00000000000 */
[----:B------:R-:W-:-:S15]  /*6230*/  @!P2 BRA `(.L_x_1) ;  /* 0xffffffcc001ca947 */ /* 0x000fde000383ffff */
.L_x_0:
[----:B------:R-:W0:Y:S01]  /*6240*/  S2R R10, SR_TID.X ;  /* 0x00000000000a7919 */ /* 0x000e220000002100 */
[----:B------:R-:W-:Y:S01]  /*6250*/  IMAD.MOV.U32 R23, RZ, RZ, R0 ;  /* 0x000000ffff177224 */ /* 0x000fe200078e0000 */
[----:B------:R-:W-:Y:S01]  /*6260*/  MOV R20, R2 ;  /* 0x0000000200147202 */ /* 0x000fe20000000f00 */
[----:B------:R-:W-:Y:S01]  /*6270*/  IMAD.MOV.U32 R37, RZ, RZ, R8 ;  /* 0x000000ffff257224 */ /* 0x000fe200078e0008 */
[----:B------:R-:W1:Y:S01]  /*6280*/  LDC R78, c[0x0][0x278] ;  /* 0x00009e00ff4e7b82 */ /* 0x000e620000000800 */
[C---:B------:R-:W-:Y:S01]  /*6290*/  FMUL R8, R23.reuse, 8388608 ;  /* 0x4b00000017087820 */ /* 0x040fe20000400000 */
[----:B------:R-:W-:Y:S01]  /*62a0*/  FSETP.GT.AND P2, PT, |R23|, 8.50705917302346158658e+37, PT ;  /* 0x7e8000001700780b */ /* 0x000fe20003f44200 */
[----:B------:R-:W-:Y:S01]  /*62b0*/  FMUL R0, R37, 8388608 ;  /* 0x4b00000025007820 */ /* 0x000fe20000400000 */
[----:B------:R-:W-:Y:S01]  /*62c0*/  FSETP.GEU.AND P1, PT, |R23|, 1.175494350822287508e-38, PT ;  /* 0x008000001700780b */ /* 0x000fe20003f2e200 */
[----:B------:R-:W-:Y:S01]  /*62d0*/  IMAD.MOV.U32 R33, RZ, RZ, R3 ;  /* 0x000000ffff217224 */ /* 0x000fe200078e0003 */
[----:B------:R-:W-:Y:S01]  /*62e0*/  FSETP.GEU.AND P3, PT, R37, 1.175494350822287508e-38, PT ;  /* 0x008000002500780b */ /* 0x000fe20003f6e000 */
[----:B------:R-:W-:Y:S01]  /*62f0*/  FMUL R3, R20, 8388608 ;  /* 0x4b00000014037820 */ /* 0x000fe20000400000 */
[----:B------:R-:W-:Y:S01]  /*6300*/  FSETP.GEU.AND P6, PT, R23, 1.175494350822287508e-38, PT ;  /* 0x008000001700780b */ /* 0x000fe20003fce000 */
[----:B------:R-:W-:Y:S01]  /*6310*/  FMUL R2, R33, 8388608 ;  /* 0x4b00000021027820 */ /* 0x000fe20000400000 */
[----:B------:R-:W-:Y:S01]  /*6320*/  FSEL R52, R0, R37, !P3 ;  /* 0x0000002500347208 */ /* 0x000fe20005800000 */
[----:B------:R-:W-:Y:S01]  /*6330*/  IMAD.MOV.U32 R51, RZ, RZ, 0x3dc6b27f ;  /* 0x3dc6b27fff337424 */ /* 0x000fe200078e00ff */
[----:B------:R-:W-:Y:S01]  /*6340*/  FSEL R0, R8, R23, !P6 ;  /* 0x0000001708007208 */ /* 0x000fe20007000000 */
[----:B------:R-:W2:Y:S01]  /*6350*/  S2R R104, SR_TID.X ;  /* 0x0000000000687919 */ /* 0x000ea20000002100 */
[----:B------:R-:W-:Y:S01]  /*6360*/  FSETP.GEU.AND P5, PT, R20, 1.175494350822287508e-38, PT ;  /* 0x008000001400780b */ /* 0x000fe20003fae000 */
[----:B------:R-:W-:Y:S01]  /*6370*/  @P2 FMUL R23, R23, 0.25 ;  /* 0x3e80000017172820 */ /* 0x000fe20000400000 */
        /* <DEDUP_REMOVED lines=8> */
[----:B------:R-:W-:Y:S01]  /*6400*/  @!P1 FMUL R23, R23, 16777216 ;  /* 0x4b80000017179820 */ /* 0x000fe20000400000 */
[----:B------:R-:W-:Y:S01]  /*6410*/  @!P1 FMUL R135, R135, 16777216 ;  /* 0x4b80000087879820 */ /* 0x000fe20000400000 */
[----:B------:R-:W-:Y:S01]  /*6420*/  @!P1 FMUL R134, R134, 16777216 ;  /* 0x4b80000086869820 */ /* 0x000fe20000400000 */
[----:B------:R-:W-:Y:S01]  /*6430*/  @!P1 FMUL R131, R131, 16777216 ;  /* 0x4b80000083839820 */ /* 0x000fe20000400000 */
[----:B0-----:R-:W-:Y:S01]  /*6440*/  SHF.R.S32.HI R12, RZ, 0x4, R10 ;  /* 0x00000004ff0c7819 */ /* 0x001fe2000001140a */
[C---:B------:R-:W-:Y:S01]  /*6450*/  IMAD.SHL.U32 R9, R10.reuse, 0x20, RZ ;  /* 0x000000200a097824 */ /* 0x040fe200078e00ff */
[----:B------:R-:W-:Y:S01]  /*6460*/  LOP3.LUT R11, R10, 0xc, RZ, 0xc0, !PT ;  /* 0x0000000c0a0b7812 */ /* 0x000fe200078ec0ff */
[----:B------:R-:W-:Y:S01]  /*6470*/  @!P1 FMUL R130, R130, 16777216 ;  /* 0x4b80000082829820 */ /* 0x000fe20000400000 */
[----:B------:R-:W-:Y:S01]  /*6480*/  SGXT R12, R12, 0x1 ;  /* 0x000000010c0c781a */ /* 0x000fe20000000200 */
[----:B------:R-:W-:Y:S01]  /*6490*/  @!P1 FMUL R127, R127, 16777216 ;  /* 0x4b8000007f7f9820 */ /* 0x000fe20000400000 */
[----:B------:R-:W-:Y:S01]  /*64a0*/  LOP3.LUT R14, R10, 0x3f, RZ, 0xc0, !PT ;  /* 0x0000003f0a0e7812 */ /* 0x000fe200078ec0ff */
[----:B------:R-:W-:Y:S01]  /*64b0*/  @!P1 FMUL R126, R126, 16777216 ;  /* 0x4b8000007e7e9820 */ /* 0x000fe20000400000 */
[----:B------:R-:W-:Y:S01]  /*64c0*/  LOP3.LUT R16, R10, 0xe0, RZ, 0xc0, !PT ;  /* 0x000000e00a107812 */ /* 0x000fe200078ec0ff */
[----:B------:R-:W-:Y:S01]  /*64d0*/  @!P1 FMUL R119, R119, 16777216 ;  /* 0x4b80000077779820 */ /* 0x000fe20000400000 */
[----:B------:R-:W-:Y:S01]  /*64e0*/  LOP3.LUT R9, R9, 0x60, RZ, 0xc0, !PT ;  /* 0x0000006009097812 */ /* 0x000fe200078ec0ff */
[C---:B------:R-:W-:Y:S01]  /*64f0*/  IMAD R14, R11.reuse, 0x80, R14 ;  /* 0x000000800b0e7824 */ /* 0x040fe200078e020e */
[----:B------:R-:W-:Y:S01]  /*6500*/  LOP3.LUT R12, R12, 0x1020, RZ, 0xc0, !PT ;  /* 0x000010200c0c7812 */ /* 0x000fe200078ec0ff */
[----:B------:R-:W-:Y:S01]  /*6510*/  @!P1 FMUL R118, R118, 16777216 ;  /* 0x4b80000076769820 */ /* 0x000fe20000400000 */
[----:B------:R-:W-:Y:S01]  /*6520*/  LEA R9, R16, R9, 0x4 ;  /* 0x0000000910097211 */ /* 0x000fe200078e20ff */
[C---:B------:R-:W-:Y:S01]  /*6530*/  IMAD.SHL.U32 R13, R10.reuse, 0x10, RZ ;  /* 0x000000100a0d7824 */ /* 0x040fe200078e00ff */
[----:B------:R-:W-:Y:S01]  /*6540*/  LOP3.LUT R16, R10, 0xc0, RZ, 0xc0, !PT ;  /* 0x000000c00a107812 */ /* 0x000fe200078ec0ff */
[----:B------:R-:W-:Y:S01]  /*6550*/  IMAD R12, R11, 0x2, R12 ;  /* 0x000000020b0c7824 */ /* 0x000fe200078e020c */
[----:B------:R-:W-:Y:S01]  /*6560*/  SHF.L.U32 R14, R14, 0x3, RZ ;  /* 0x000000030e0e7819 */ /* 0x000fe200000006ff */
[----:B------:R-:W0:Y:S01]  /*6570*/  S2R R79, SR_CTAID.X ;  /* 0x00000000004f7919 */ /* 0x000e220000002500 */
[----:B------:R-:W-:Y:S01]  /*6580*/  SHF.R.U32.HI R11, RZ, 0x1, R16 ;  /* 0x00000001ff0b7819 */ /* 0x000fe20000011610 */
[----:B------:R-:W-:Y:S01]  /*6590*/  ULDC.64 UR4, c[0x0][0x270] ;  /* 0x00009c0000047ab9 */ /* 0x000fe20000000a00 */
[C---:B------:R-:W-:Y:S01]  /*65a0*/  FSETP.GT.AND P1, PT, |R33|.reuse, 8.50705917302346158658e+37, PT ;  /* 0x7e8000002100780b */ /* 0x040fe20003f24200 */
[----:B------:R-:W-:Y:S01]  /*65b0*/  UIMAD UR4, UR7, UR4, URZ ;  /* 0x00000004070472a4 */ /* 0x000fe2000f8e023f */
[----:B------:R-:W-:Y:S01]  /*65c0*/  LOP3.LUT R11, R14, R11, RZ, 0x3c, !PT ;  /* 0x0000000b0e0b7212 */ /* 0x000fe200078e3cff */
[----:B------:R-:W-:Y:S01]  /*65d0*/  BAR.SYNC.DEFER_BLOCKING 0x0 ;  /* 0x0000000000007b1d */ /* 0x000fe20000010000 */
[----:B------:R-:W-:Y:S01]  /*65e0*/  FSETP.GEU.AND P4, PT, R33, 1.175494350822287508e-38, PT ;  /* 0x008000002100780b */ /* 0x000fe20003f8e000 */
[----:B------:R-:W-:Y:S01]  /*65f0*/  USHF.L.U32 UR8, UR4, 0x1, URZ ;  /* 0x0000000104087899 */ /* 0x000fe2000800063f */
[----:B------:R-:W-:Y:S01]  /*6600*/  FSEL R71, R3, R20, !P5 ;  /* 0x0000001403477208 */ /* 0x000fe20006800000 */
[----:B------:R-:W-:Y:S01]  /*6610*/  VIADD R3, R52, 0xc0cafb0d ;  /* 0xc0cafb0d34037836 */ /* 0x000fe20000000000 */
[----:B------:R-:W-:-:S02]  /*6620*/  FSEL R14, RZ, -23, P5 ;  /* 0xc1b80000ff0e7808 */ /* 0x000fc40002800000 */
[C---:B------:R-:W-:Y:S02]  /*6630*/  FSETP.GEU.AND P5, PT, |R33|.reuse, 1.175494350822287508e-38, PT ;  /* 0x008000002100780b */ /* 0x040fe40003fae200 */
[----:B------:R-:W-:Y:S01]  /*6640*/  FSEL R69, R2, R33, !P4 ;  /* 0x0000002102457208 */ /* 0x000fe20006000000 */
[----:B------:R-:W-:Y:S01]  /*6650*/  @P1 FMUL R33, R33, 0.25 ;  /* 0x3e80000021211820 */ /* 0x000fe20000400000 */
[----:B------:R-:W-:Y:S01]  /*6660*/  SHF.R.U32.HI R15, RZ, 0x1, R10 ;  /* 0x00000001ff0f7819 */ /* 0x000fe2000001160a */
[----:B------:R-:W-:Y:S01]  /*6670*/  @P1 FMUL R95, R95, 0.25 ;  /* 0x3e8000005f5f1820 */ /* 0x000fe20000400000 */
[----:B------:R-:W-:Y:S01]  /*6680*/  LOP3.LUT R50, R12, R9, RZ, 0x3c, !PT ;  /* 0x000000090c327212 */ /* 0x000fe200078e3cff */
[----:B------:R-:W-:Y:S01]  /*6690*/  @P1 FMUL R94, R94, 0.25 ;  /* 0x3e8000005e5e1820 */ /* 0x000fe20000400000 */
[----:B------:R-:W-:Y:S01]  /*66a0*/  FSEL R2, RZ, -23, P3 ;  /* 0xc1b80000ff027808 */ /* 0x000fe20001800000 */
[----:B------:R-:W-:Y:S01]  /*66b0*/  @P1 FMUL R91, R91, 0.25 ;  /* 0x3e8000005b5b1820 */ /* 0x000fe20000400000 */
[----:B------:R-:W-:Y:S01]  /*66c0*/  IADD3 R12, R69, -0x3f3504f3, RZ ;  /* 0xc0cafb0d450c7810 */ /* 0x000fe20007ffe0ff */
[----:B------:R-:W-:Y:S01]  /*66d0*/  @P1 FMUL R90, R90, 0.25 ;  /* 0x3e8000005a5a1820 */ /* 0x000fe20000400000 */
[----:B------:R-:W-:Y:S01]  /*66e0*/  FSETP.GT.AND P3, PT, |R20|, 8.50705917302346158658e+37, PT ;  /* 0x7e8000001400780b */ /* 0x000fe20003f64200 */
[----:B------:R-:W-:Y:S01]  /*66f0*/  @!P5 FMUL R33, R33, 16777216 ;  /* 0x4b8000002121d820 */ /* 0x000fe20000400000 */
[----:B------:R-:W-:Y:S01]  /*6700*/  LOP3.LUT R16, R15, 0xc, RZ, 0xc0, !PT ;  /* 0x0000000c0f107812 */ /* 0x000fe200078ec0ff */
[----:B------:R-:W-:Y:S01]  /*6710*/  VIADD R15, R0, 0xc0cafb0d ;  /* 0xc0cafb0d000f7836 */ /* 0x000fe20000000000 */
[----:B------:R-:W-:Y:S01]  /*6720*/  LOP3.LUT R12, R12, 0xff800000, RZ, 0xc0, !PT ;  /* 0xff8000000c0c7812 */ /* 0x000fe200078ec0ff */
[----:B------:R-:W-:Y:S01]  /*6730*/  @P1 FMUL R103, R103, 0.25 ;  /* 0x3e80000067671820 */ /* 0x000fe20000400000 */
[----:B------:R-:W-:Y:S01]  /*6740*/  FSEL R8, RZ, -23, P4 ;  /* 0xc1b80000ff087808 */ /* 0x000fe20002000000 */
[----:B------:R-:W3:Y:S01]  /*6750*/  MUFU.RCP R33, R33 ;  /* 0x0000002100217308 */ /* 0x000ee20000001000 */
[----:B------:R-:W-:Y:S01]  /*6760*/  LOP3.LUT R19, R15, 0xff800000, RZ, 0xc0, !PT ;  /* 0xff8000000f137812 */ /* 0x000fe200078ec0ff */
[----:B------:R-:W-:Y:S01]  /*6770*/  @P1 FMUL R102, R102, 0.25 ;  /* 0x3e80000066661820 */ /* 0x000fe20000400000 */
[----:B------:R-:W-:Y:S01]  /*6780*/  I2FP.F32.S32 R15, R12 ;  /* 0x0000000c000f7245 */ /* 0x000fe20000201400 */
[----:B------:R-:W-:Y:S01]  /*6790*/  @P1 FMUL R99, R99, 0.25 ;  /* 0x3e80000063631820 */ /* 0x000fe20000400000 */
[----:B------:R-:W-:Y:S01]  /*67a0*/  FSETP.GT.AND P2, PT, |R37|, 8.50705917302346158658e+37, PT ;  /* 0x7e8000002500780b */ /* 0x000fe20003f44200 */
[----:B------:R-:W-:Y:S01]  /*67b0*/  @P3 FMUL R133, R133, 0.25 ;  /* 0x3e80000085853820 */ /* 0x000fe20000400000 */
[----:B------:R-:W-:Y:S01]  /*67c0*/  LOP3.LUT R13, R13, 0x70, RZ, 0xc0, !PT ;  /* 0x000000700d0d7812 */ /* 0x000fe200078ec0ff */
[----:B------:R-:W-:Y:S01]  /*67d0*/  FFMA.FTZ R15, R15, 1.1920928955078125e-07, R8 ;  /* 0x340000000f0f7823 */ /* 0x000fe20000010008 */
[C---:B------:R-:W-:Y:S01]  /*67e0*/  FSETP.GEU.AND P4, PT, |R20|.reuse, 1.175494350822287508e-38, PT ;  /* 0x008000001400780b */ /* 0x040fe20003f8e200 */
        /* <DEDUP_REMOVED lines=8> */
[----:B------:R-:W4:Y:S01]  /*6870*/  MUFU.RCP R8, R23 ;  /* 0x0000001700087308 */ /* 0x000f220000001000 */
[----:B------:R-:W-:Y:S01]  /*6880*/  FSETP.GEU.AND P3, PT, |R37|, 1.175494350822287508e-38, PT ;  /* 0x008000002500780b */ /* 0x000fe20003f6e200 */
[----:B------:R-:W-:Y:S01]  /*6890*/  @P1 FMUL R98, R98, 0.25 ;  /* 0x3e80000062621820 */ /* 0x000fe20000400000 */
[----:B------:R-:W-:Y:S01]  /*68a0*/  IADD3 R9, R16, UR6, R13 ;  /* 0x0000000610097c10 */ /* 0x000fe2000fffe00d */
[----:B------:R-:W-:Y:S01]  /*68b0*/  VIADD R13, R71, 0xc0cafb0d ;  /* 0xc0cafb0d470d7836 */ /* 0x000fe20000000000 */
[----:B------:R-:W-:Y:S01]  /*68c0*/  LOP3.LUT R3, R3, 0xff800000, RZ, 0xc0, !PT ;  /* 0xff80000003037812 */ /* 0x000fe200078ec0ff */
[----:B------:R-:W-:Y:S01]  /*68d0*/  @P2 FMUL R37, R37, 0.25 ;  /* 0x3e80000025252820 */ /* 0x000fe20000400000 */
[----:B------:R-:W-:Y:S01]  /*68e0*/  @!P5 FMUL R95, R95, 16777216 ;  /* 0x4b8000005f5fd820 */ /* 0x000fe20000400000 */
[----:B------:R-:W-:Y:S01]  /*68f0*/  @!P5 FMUL R94, R94, 16777216 ;  /* 0x4b8000005e5ed820 */ /* 0x000fe20000400000 */
[----:B------:R-:W-:Y:S01]  /*6900*/  LOP3.LUT R16, R13, 0xff800000, RZ, 0xc0, !PT ;  /* 0xff8000000d107812 */ /* 0x000fe200078ec0ff */
[----:B------:R-:W-:Y:S01]  /*6910*/  @!P5 FMUL R91, R91, 16777216 ;  /* 0x4b8000005b5bd820 */ /* 0x000fe20000400000 */
[----:B------:R-:W-:Y:S01]  /*6920*/  I2FP.F32.S32 R13, R3 ;  /* 0x00000003000d7245 */ /* 0x000fe20000201400 */
[----:B------:R-:W-:Y:S01]  /*6930*/  @!P5 FMUL R90, R90, 16777216 ;  /* 0x4b8000005a5ad820 */ /* 0x000fe20000400000 */
[----:B------:R-:W-:Y:S01]  /*6940*/  I2FP.F32.S32 R17, R16 ;  /* 0x0000001000117245 */ /* 0x000fe20000201400 */
[----:B------:R-:W-:Y:S01]  /*6950*/  @!P5 FMUL R103, R103, 16777216 ;  /* 0x4b8000006767d820 */ /* 0x000fe20000400000 */
[----:B------:R-:W-:Y:S01]  /*6960*/  @!P5 FMUL R102, R102, 16777216 ;  /* 0x4b8000006666d820 */ /* 0x000fe20000400000 */
[----:B------:R-:W-:Y:S01]  /*6970*/  @!P5 FMUL R99, R99, 16777216 ;  /* 0x4b8000006363d820 */ /* 0x000fe20000400000 */
[----:B------:R-:W-:Y:S01]  /*6980*/  @!P5 FMUL R98, R98, 16777216 ;  /* 0x4b8000006262d820 */ /* 0x000fe20000400000 */
[----:B------:R-:W-:Y:S01]  /*6990*/  @!P3 FMUL R37, R37, 16777216 ;  /* 0x4b8000002525b820 */ /* 0x000fe20000400000 */
[----:B------:R-:W-:Y:S01]  /*69a0*/  @!P4 FMUL R20, R20, 16777216 ;  /* 0x4b8000001414c820 */ /* 0x000fe20000400000 */
[----:B------:R-:W-:Y:S01]  /*69b0*/  FFMA.FTZ R2, R13, 1.1920928955078125e-07, R2 ;  /* 0x340000000d027823 */ /* 0x000fe20000010002 */
[----:B------:R-:W-:Y:S01]  /*69c0*/  FFMA.FTZ R14, R17, 1.1920928955078125e-07, R14 ;  /* 0x34000000110e7823 */ /* 0x000fe2000001000e */
[C---:B---3--:R-:W-:Y:S01]  /*69d0*/  FMUL R34, R33.reuse, R95 ;  /* 0x0000005f21227220 */ /* 0x048fe20000400000 */
[C---:B------:R-:W-:Y:S01]  /*69e0*/  FMUL R35, R33.reuse, R94 ;  /* 0x0000005e21237220 */ /* 0x040fe20000400000 */
[C---:B------:R-:W-:Y:S01]  /*69f0*/  FMUL R39, R33.reuse, R91 ;  /* 0x0000005b21277220 */ /* 0x040fe20000400000 */
[C---:B------:R-:W-:Y:S01]  /*6a00*/  FMUL R38, R33.reuse, R90 ;  /* 0x0000005a21267220 */ /* 0x040fe20000400000 */
[C---:B------:R-:W-:Y:S01]  /*6a10*/  FMUL R42, R33.reuse, R103 ;  /* 0x00000067212a7220 */ /* 0x040fe20000400000 */
[C---:B------:R-:W-:Y:S01]  /*6a20*/  FMUL R43, R33.reuse, R102 ;  /* 0x00000066212b7220 */ /* 0x040fe20000400000 */
[C---:B------:R-:W-:Y:S01]  /*6a30*/  FMUL R47, R33.reuse, R99 ;  /* 0x00000063212f7220 */ /* 0x040fe20000400000 */
[----:B------:R-:W-:Y:S01]  /*6a40*/  FMUL R46, R33, R98 ;  /* 0x00000062212e7220 */ /* 0x000fe20000400000 */
[C---:B----4-:R-:W-:Y:S01]  /*6a50*/  FMUL R13, R8.reuse, R135 ;  /* 0x00000087080d7220 */ /* 0x050fe20000400000 */
[C---:B------:R-:W-:Y:S01]  /*6a60*/  FMUL R17, R8.reuse, R134 ;  /* 0x0000008608117220 */ /* 0x040fe20000400000 */
[C---:B------:R-:W-:Y:S01]  /*6a70*/  FMUL R22, R8.reuse, R131 ;  /* 0x0000008308167220 */ /* 0x040fe20000400000 */
[C---:B------:R-:W-:Y:S01]  /*6a80*/  FMUL R24, R8.reuse, R130 ;  /* 0x0000008208187220 */ /* 0x040fe20000400000 */
[C---:B------:R-:W-:Y:S01]  /*6a90*/  FMUL R25, R8.reuse, R127 ;  /* 0x0000007f08197220 */ /* 0x040fe20000400000 */
[C---:B------:R-:W-:Y:S01]  /*6aa0*/  FMUL R27, R8.reuse, R126 ;  /* 0x0000007e081b7220 */ /* 0x040fe20000400000 */
[C---:B------:R-:W-:Y:S01]  /*6ab0*/  FMUL R30, R8.reuse, R119 ;  /* 0x00000077081e7220 */ /* 0x040fe20000400000 */
[----:B------:R-:W-:Y:S01]  /*6ac0*/  FMUL R32, R8, R118 ;  /* 0x0000007608207220 */ /* 0x000fe20000400000 */
[----:B------:R-:W3:Y:S01]  /*6ad0*/  MUFU.RCP R33, R37 ;  /* 0x0000002500217308 */ /* 0x000ee20000001000 */
        /* <DEDUP_REMOVED lines=8> */
[----:B------:R-:W-:Y:S01]  /*6b60*/  @P2 FMUL R97, R97, 0.25 ;  /* 0x3e80000061612820 */ /* 0x000fe20000400000 */
[----:B------:R-:W-:Y:S01]  /*6b70*/  FSEL R18, RZ, -23, P6 ;  /* 0xc1b80000ff127808 */ /* 0x000fe20003000000 */
        /* <DEDUP_REMOVED lines=17> */
[----:B------:R-:W-:Y:S01]  /*6c90*/  IADD3 R3, R52, -R3, RZ ;  /* 0x8000000334037210 */ /* 0x000fe20007ffe0ff */
        /* <DEDUP_REMOVED lines=16> */
[----:B------:R-:W-:Y:S01]  /*6da0*/  FMUL R8, R8, R116 ;  /* 0x0000007408087220 */ /* 0x000fe20000400000 */
[----:B------:R-:W-:Y:S01]  /*6db0*/  FADD R3, R3, -1 ;  /* 0xbf80000003037421 */ /* 0x000fe20000000000 */
[----:B------:R-:W-:Y:S01]  /*6dc0*/  F2FP.F16.F32.PACK_AB R49, R37, R40 ;  /* 0x000000282531723e */ /* 0x000fe200000000ff */
[----:B------:R-:W-:Y:S01]  /*6dd0*/  IMAD.IADD R12, R69, 0x1, -R12 ;  /* 0x00000001450c7824 */ /* 0x000fe200078e0a0c */
[----:B------:R-:W-:Y:S01]  /*6de0*/  F2FP.F16.F32.PACK_AB R40, R44, R33 ;  /* 0x000000212c28723e */ /* 0x000fe200000000ff */
[----:B------:R-:W-:Y:S01]  /*6df0*/  IMAD.IADD R19, R0, 0x1, -R19 ;  /* 0x0000000100137824 */ /* 0x000fe200078e0a13 */
[----:B------:R-:W-:Y:S01]  /*6e00*/  F2FP.F16.F32.PACK_AB R44, R29, R8 ;  /* 0x000000081d2c723e */ /* 0x000fe200000000ff */
[----:B------:R-:W-:Y:S01]  /*6e10*/  FFMA.FTZ R8, R3, R51, -0.16845393180847167969 ;  /* 0xbe2c7f3003087423 */ /* 0x000fe20000010033 */
[----:B------:R-:W-:Y:S01]  /*6e20*/  SHF.R.U32.HI R37, RZ, 0x5, R10 ;  /* 0x00000005ff257819 */ /* 0x000fe2000001160a */
[----:B------:R-:W-:Y:S01]  /*6e30*/  FADD R12, R12, -1 ;  /* 0xbf8000000c0c7421 */ /* 0x000fe20000000000 */
[----:B------:R-:W-:Y:S01]  /*6e40*/  F2FP.F16.F32.PACK_AB R48, R45, R48 ;  /* 0x000000302d30723e */ /* 0x000fe200000000ff */
[----:B------:R-:W-:Y:S01]  /*6e50*/  FFMA.FTZ R8, R3, R8, 0.1716887056827545166 ;  /* 0x3e2fcf2a03087423 */ /* 0x000fe20000010008 */
[----:B------:R-:W-:Y:S01]  /*6e60*/  SGXT.U32 R33, R37, 0x3 ;  /* 0x000000032521781a */ /* 0x000fe20000000000 */
[----:B------:R-:W-:Y:S01]  /*6e70*/  FADD R19, R19, -1 ;  /* 0xbf80000013137421 */ /* 0x000fe20000000000 */
[----:B------:R-:W-:Y:S01]  /*6e80*/  F2FP.F16.F32.PACK_AB R45, R21, R26 ;  /* 0x0000001a152d723e */ /* 0x000fe200000000ff */
[----:B------:R-:W-:Y:S01]  /*6e90*/  FFMA.FTZ R8, R3, R8, -0.17900948226451873779 ;  /* 0xbe374e4303087423 */ /* 0x000fe20000010008 */
[----:B------:R-:W-:Y:S01]  /*6ea0*/  F2FP.F16.F32.PACK_AB R41, R36, R41 ;  /* 0x000000292429723e */ /* 0x000fe200000000ff */
[----:B-1----:R-:W-:Y:S01]  /*6eb0*/  IMAD R21, R33, R78, RZ ;  /* 0x0000004e21157224 */ /* 0x002fe200078e02ff */
[----:B------:R-:W-:Y:S01]  /*6ec0*/  F2FP.F16.F32.PACK_AB R37, R35, R38 ;  /* 0x000000262325723e */ /* 0x000fe200000000ff */
[----:B------:R-:W-:Y:S01]  /*6ed0*/  FFMA.FTZ R8, R3, R8, 0.20512372255325317383 ;  /* 0x3e520bf403087423 */ /* 0x000fe20000010008 */
[----:B------:R-:W-:Y:S01]  /*6ee0*/  F2FP.F16.F32.PACK_AB R36, R43, R46 ;  /* 0x0000002e2b24723e */ /* 0x000fe200000000ff */
[----:B------:R-:W-:Y:S01]  /*6ef0*/  IMAD R26, R78, 0x8, R21 ;  /* 0x000000084e1a7824 */ /* 0x000fe200078e0215 */
[----:B------:R-:W-:Y:S01]  /*6f00*/  F2FP.F16.F32.PACK_AB R35, R20, R23 ;  /* 0x000000171423723e */ /* 0x000fe200000000ff */
[----:B------:R-:W-:Y:S01]  /*6f10*/  FFMA.FTZ R8, R3, R8, -0.24046532809734344482 ;  /* 0xbe763c8b03087423 */ /* 0x000fe20000010008 */
[----:B------:R-:W-:Y:S01]  /*6f20*/  F2FP.F16.F32.PACK_AB R43, R13, R22 ;  /* 0x000000160d2b723e */ /* 0x000fe200000000ff */
[----:B------:R-:W-:Y:S01]  /*6f30*/  FFMA.FTZ R13, R12, R51, -0.16845393180847167969 ;  /* 0xbe2c7f300c0d7423 */ /* 0x000fe20000010033 */
[----:B------:R-:W-:Y:S01]  /*6f40*/  LEA R29, R78, R26, 0x3 ;  /* 0x0000001a4e1d7211 */ /* 0x000fe200078e18ff */
[C---:B------:R-:W-:Y:S01]  /*6f50*/  FFMA.FTZ R8, R3.reuse, R8, 0.28857114911079406738 ;  /* 0x3e93bf9903087423 */ /* 0x040fe20000010008 */
[----:B------:R-:W-:Y:S01]  /*6f60*/  F2FP.F16.F32.PACK_AB R39, R34, R39 ;  /* 0x000000272227723e */ /* 0x000fe200000000ff */
[----:B------:R-:W-:Y:S01]  /*6f70*/  FFMA.FTZ R13, R12, R13, 0.1716887056827545166 ;  /* 0x3e2fcf2a0c0d7423 */ /* 0x000fe2000001000d */
[----:B------:R-:W-:Y:S01]  /*6f80*/  F2FP.F16.F32.PACK_AB R34, R28, R31 ;  /* 0x0000001f1c22723e */ /* 0x000fe200000000ff */
[----:B------:R-:W-:Y:S01]  /*6f90*/  FFMA.FTZ R8, R3, R8, -0.36067417263984680176 ;  /* 0xbeb8aa4903087423 */ /* 0x000fe20000010008 */
[----:B------:R-:W-:Y:S01]  /*6fa0*/  IMAD R23, R78, 0x8, R29 ;  /* 0x000000084e177824 */ /* 0x000fe200078e021d */
[----:B------:R-:W-:Y:S01]  /*6fb0*/  IADD3 R16, R71, -R16, RZ ;  /* 0x8000001047107210 */ /* 0x000fe20007ffe0ff */
[----:B------:R-:W-:Y:S01]  /*6fc0*/  FFMA.FTZ R13, R12, R13, -0.17900948226451873779 ;  /* 0xbe374e430c0d7423 */ /* 0x000fe2000001000d */
[C---:B------:R-:W-:Y:S01]  /*6fd0*/  FFMA.FTZ R8, R3.reuse, R8, 0.48089820146560668945 ;  /* 0x3ef6384a03087423 */ /* 0x040fe20000010008 */
[----:B------:R-:W-:Y:S01]  /*6fe0*/  IMAD R28, R78, 0x8, R23 ;  /* 0x000000084e1c7824 */ /* 0x000fe200078e0217 */
[----:B------:R1:W-:Y:S01]  /*6ff0*/  STS.64 [R50+UR6+0x100], R40 ;  /* 0x0001002832007988 */ /* 0x0003e20008000a06 */
[----:B------:R-:W-:Y:S01]  /*7000*/  FADD R16, R16, -1 ;  /* 0xbf80000010107421 */ /* 0x000fe20000000000 */
[C---:B------:R-:W-:Y:S01]  /*7010*/  FFMA.FTZ R8, R3.reuse, R8, -0.72134751081466674805 ;  /* 0xbf38aa3b03087423 */ /* 0x040fe20000010008 */
[----:B------:R-:W-:Y:S01]  /*7020*/  FFMA.FTZ R13, R12, R13, 0.20512372255325317383 ;  /* 0x3e520bf40c0d7423 */ /* 0x000fe2000001000d */
[----:B------:R-:W-:Y:S01]  /*7030*/  LEA R31, R78, R28, 0x3 ;  /* 0x0000001c4e1f7211 */ /* 0x000fe200078e18ff */
[----:B------:R3:W-:Y:S01]  /*7040*/  STS.64 [R50+UR6+0x180], R34 ;  /* 0x0001802232007988 */ /* 0x0007e20008000a06 */
[----:B------:R-:W-:Y:S01]  /*7050*/  FMUL R8, R3, R8 ;  /* 0x0000000803087220 */ /* 0x000fe20000400000 */
[----:B------:R-:W-:Y:S01]  /*7060*/  FFMA.FTZ R13, R12, R13, -0.24046532809734344482 ;  /* 0xbe763c8b0c0d7423 */ /* 0x000fe2000001000d */
[----:B------:R-:W-:Y:S01]  /*7070*/  LOP3.LUT R20, R50, 0x40, RZ, 0x3c, !PT ;  /* 0x0000004032147812 */ /* 0x000fe200078e3cff */
[----:B------:R-:W-:-:S02]  /*7080*/  IMAD R33, R78, 0x8, R31 ;  /* 0x000000084e217824 */ /* 0x000fc400078e021f */
[----:B------:R-:W-:Y:S01]  /*7090*/  FMUL R8, R3, R8 ;  /* 0x0000000803087220 */ /* 0x000fe20000400000 */
[----:B------:R-:W-:Y:S01]  /*70a0*/  FFMA.FTZ R13, R12, R13, 0.28857114911079406738 ;  /* 0x3e93bf990c0d7423 */ /* 0x000fe2000001000d */
[----:B-1----:R-:W-:Y:S01]  /*70b0*/  F2FP.F16.F32.PACK_AB R41, R17, R24 ;  /* 0x000000181129723e */ /* 0x002fe200000000ff */
[-C--:B------:R-:W-:Y:S01]  /*70c0*/  FFMA.FTZ R17, R16, R51.reuse, -0.16845393180847167969 ;  /* 0xbe2c7f3010117423 */ /* 0x080fe20000010033 */
[----:B------:R-:W-:Y:S01]  /*70d0*/  FFMA.FTZ R3, R3, 1.4426950216293334961, R8 ;  /* 0x3fb8aa3b03037823 */ /* 0x000fe20000010008 */
[----:B------:R-:W-:Y:S01]  /*70e0*/  FFMA.FTZ R8, R19, R51, -0.16845393180847167969 ;  /* 0xbe2c7f3013087423 */ /* 0x000fe20000010033 */
[----:B------:R-:W-:Y:S01]  /*70f0*/  F2FP.F16.F32.PACK_AB R40, R27, R32 ;  /* 0x000000201b28723e */ /* 0x000fe200000000ff */
[----:B------:R-:W-:Y:S02]  /*7100*/  IMAD R27, R78, 0x8, R33 ;  /* 0x000000084e1b7824 */ /* 0x000fe400078e0221 */
[----:B------:R-:W-:Y:S01]  /*7110*/  FFMA.FTZ R17, R16, R17, 0.1716887056827545166 ;  /* 0x3e2fcf2a10117423 */ /* 0x000fe20000010011 */
[C---:B------:R-:W-:Y:S01]  /*7120*/  FFMA.FTZ R8, R19.reuse, R8, 0.1716887056827545166 ;  /* 0x3e2fcf2a13087423 */ /* 0x040fe20000010008 */
[----:B------:R-:W-:Y:S01]  /*7130*/  FFMA.FTZ R13, R12, R13, -0.36067417263984680176 ;  /* 0xbeb8aa490c0d7423 */ /* 0x000fe2000001000d */
[----:B------:R-:W-:Y:S01]  /*7140*/  STS.64 [R50+UR6], R48 ;  /* 0x0000003032007988 */ /* 0x000fe20008000a06 */
[----:B------:R-:W-:Y:S01]  /*7150*/  LEA R32, R78, R27, 0x3 ;  /* 0x0000001b4e207211 */ /* 0x000fe200078e18ff */
[C---:B------:R-:W-:Y:S01]  /*7160*/  FFMA.FTZ R8, R19.reuse, R8, -0.17900948226451873779 ;  /* 0xbe374e4313087423 */ /* 0x040fe20000010008 */
[----:B------:R-:W-:Y:S01]  /*7170*/  FFMA.FTZ R17, R16, R17, -0.17900948226451873779 ;  /* 0xbe374e4310117423 */ /* 0x000fe20000010011 */
[----:B------:R-:W-:Y:S01]  /*7180*/  FFMA.FTZ R13, R12, R13, 0.48089820146560668945 ;  /* 0x3ef6384a0c0d7423 */ /* 0x000fe2000001000d */
[----:B------:R-:W-:Y:S01]  /*7190*/  STS.64 [R50+UR6+0x80], R44 ;  /* 0x0000802c32007988 */ /* 0x000fe20008000a06 */
[----:B------:R-:W-:Y:S01]  /*71a0*/  FFMA.FTZ R8, R19, R8, 0.20512372255325317383 ;  /* 0x3e520bf413087423 */ /* 0x000fe20000010008 */
[----:B------:R-:W-:Y:S01]  /*71b0*/  FFMA.FTZ R17, R16, R17, 0.20512372255325317383 ;  /* 0x3e520bf410117423 */ /* 0x000fe20000010011 */
[----:B---3--:R-:W-:-:S02]  /*71c0*/  IMAD R34, R78, 0x8, R32 ;  /* 0x000000084e227824 */ /* 0x008fc400078e0220 */
[----:B------:R-:W-:Y:S01]  /*71d0*/  FFMA.FTZ R13, R12, R13, -0.72134751081466674805 ;  /* 0xbf38aa3b0c0d7423 */ /* 0x000fe2000001000d */
[C---:B------:R-:W-:Y:S01]  /*71e0*/  FFMA.FTZ R8, R19.reuse, R8, -0.24046532809734344482 ;  /* 0xbe763c8b13087423 */ /* 0x040fe20000010008 */
[----:B------:R-:W-:Y:S01]  /*71f0*/  FFMA.FTZ R17, R16, R17, -0.24046532809734344482 ;  /* 0xbe763c8b10117423 */ /* 0x000fe20000010011 */
[----:B------:R-:W-:Y:S01]  /*7200*/  IMAD R35, R78, 0x8, R34 ;  /* 0x000000084e237824 */ /* 0x000fe200078e0222 */
[----:B------:R-:W-:Y:S01]  /*7210*/  F2FP.F16.F32.PACK_AB R38, R42, R47 ;  /* 0x0000002f2a26723e */ /* 0x000fe200000000ff */
[C---:B------:R-:W-:Y:S01]  /*7220*/  FFMA.FTZ R8, R19.reuse, R8, 0.28857114911079406738 ;  /* 0x3e93bf9913087423 */ /* 0x040fe20000010008 */
[----:B------:R-:W-:Y:S01]  /*7230*/  FFMA.FTZ R17, R16, R17, 0.28857114911079406738 ;  /* 0x3e93bf9910117423 */ /* 0x000fe20000010011 */
[----:B------:R1:W-:Y:S01]  /*7240*/  STS.64 [R20+UR6+0x2000], R36 ;  /* 0x0020002414007988 */ /* 0x0003e20008000a06 */
[----:B------:R-:W-:Y:S01]  /*7250*/  FMUL R13, R12, R13 ;  /* 0x0000000d0c0d7220 */ /* 0x000fe20000400000 */
[C---:B------:R-:W-:Y:S01]  /*7260*/  FFMA.FTZ R8, R19.reuse, R8, -0.36067417263984680176 ;  /* 0xbeb8aa4913087423 */ /* 0x040fe20000010008 */
[----:B------:R-:W-:Y:S01]  /*7270*/  FFMA.FTZ R17, R16, R17, -0.36067417263984680176 ;  /* 0xbeb8aa4910117423 */ /* 0x000fe20000010011 */
[----:B------:R3:W-:Y:S01]  /*7280*/  STS.64 [R20+UR6+0x2100], R38 ;  /* 0x0021002614007988 */ /* 0x0007e20008000a06 */
[----:B------:R-:W-:Y:S01]  /*7290*/  FMUL R13, R12, R13 ;  /* 0x0000000d0c0d7220 */ /* 0x000fe20000400000 */
[----:B------:R-:W-:Y:S01]  /*72a0*/  FFMA.FTZ R8, R19, R8, 0.48089820146560668945 ;  /* 0x3ef6384a13087423 */ /* 0x000fe20000010008 */
[----:B------:R-:W-:Y:S01]  /*72b0*/  FFMA.FTZ R17, R16, R17, 0.48089820146560668945 ;  /* 0x3ef6384a10117423 */ /* 0x000fe20000010011 */
[----:B------:R-:W-:Y:S01]  /*72c0*/  F2FP.F16.F32.PACK_AB R42, R25, R30 ;  /* 0x0000001e192a723e */ /* 0x000fe200000000ff */
[----:B------:R-:W-:Y:S01]  /*72d0*/  FFMA.FTZ R12, R12, 1.4426950216293334961, R13 ;  /* 0x3fb8aa3b0c0c7823 */ /* 0x000fe2000001000d */
[----:B------:R4:W-:Y:S01]  /*72e0*/  STS.64 [R20+UR6+0x2080], R40 ;  /* 0x0020802814007988 */ /* 0x0009e20008000a06 */
[----:B------:R-:W-:Y:S01]  /*72f0*/  FFMA.FTZ R8, R19, R8, -0.72134751081466674805 ;  /* 0xbf38aa3b13087423 */ /* 0x000fe20000010008 */
[----:B-1----:R-:W-:Y:S01]  /*7300*/  LEA R37, R78, R35, 0x3 ;  /* 0x000000234e257211 */ /* 0x002fe200078e18ff */
[----:B------:R-:W-:Y:S01]  /*7310*/  FFMA.FTZ R17, R16, R17, -0.72134751081466674805 ;  /* 0xbf38aa3b10117423 */ /* 0x000fe20000010011 */
[----:B------:R-:W-:Y:S01]  /*7320*/  ISETP.GE.U32.AND P1, PT, R52, 0x7f800000, PT ;  /* 0x7f8000003400780c */ /* 0x000fe20003f26070 */
[----:B------:R-:W-:Y:S01]  /*7330*/  FADD R74, R15, R12 ;  /* 0x0000000c0f4a7221 */ /* 0x000fe20000000000 */
[----:B------:R1:W-:Y:S01]  /*7340*/  STS.64 [R20+UR6+0x2180], R42 ;  /* 0x0021802a14007988 */ /* 0x0003e20008000a06 */
[----:B---3--:R-:W-:-:S02]  /*7350*/  IMAD R39, R78, 0x8, R37 ;  /* 0x000000084e277824 */ /* 0x008fc400078e0225 */
[----:B------:R-:W-:Y:S01]  /*7360*/  FMUL R8, R19, R8 ;  /* 0x0000000813087220 */ /* 0x000fe20000400000 */
[----:B------:R-:W3:Y:S01]  /*7370*/  LDC.64 R12, c[0x0][0x228] ;  /* 0x00008a00ff0c7b82 */ /* 0x000ee20000000a00 */
[----:B------:R-:W-:Y:S01]  /*7380*/  FMUL R17, R16, R17 ;  /* 0x0000001110117220 */ /* 0x000fe20000400000 */
[----:B------:R-:W-:Y:S01]  /*7390*/  ISETP.GE.U32.AND P6, PT, R69, 0x7f800000, PT ;  /* 0x7f8000004500780c */ /* 0x000fe20003fc6070 */
[----:B----4-:R-:W-:Y:S02]  /*73a0*/  IMAD R41, R78, 0x8, R39 ;  /* 0x000000084e297824 */ /* 0x010fe400078e0227 */
[----:B------:R-:W-:Y:S01]  /*73b0*/  FMUL R8, R19, R8 ;  /* 0x0000000813087220 */ /* 0x000fe20000400000 */
[----:B------:R-:W-:Y:S01]  /*73c0*/  FMUL R17, R16, R17 ;  /* 0x0000001110117220 */ /* 0x000fe20000400000 */
[----:B------:R-:W-:Y:S01]  /*73d0*/  ISETP.GE.U32.AND P4, PT, R71, 0x7f800000, PT ;  /* 0x7f8000004700780c */ /* 0x000fe20003f86070 */
[----:B------:R-:W-:Y:S01]  /*73e0*/  BAR.SYNC.DEFER_BLOCKING 0x0 ;  /* 0x0000000000007b1d */ /* 0x000fe20000010000 */
[----:B--2---:R-:W-:Y:S01]  /*73f0*/  LOP3.LUT R104, R104, 0x1f, RZ, 0xc0, !PT ;  /* 0x0000001f68687812 */ /* 0x004fe200078ec0ff */
[----:B------:R-:W-:Y:S01]  /*7400*/  FFMA.FTZ R19, R19, 1.4426950216293334961, R8 ;  /* 0x3fb8aa3b13137823 */ /* 0x000fe20000010008 */
[----:B-1----:R-:W-:Y:S01]  /*7410*/  LEA R43, R78, R41, 0x3 ;  /* 0x000000294e2b7211 */ /* 0x002fe200078e18ff */
[----:B------:R-:W-:Y:S01]  /*7420*/  FFMA.FTZ R17, R16, 1.4426950216293334961, R17 ;  /* 0x3fb8aa3b10117823 */ /* 0x000fe20000010011 */
[----:B------:R-:W-:Y:S01]  /*7430*/  FADD R8, R2, R3 ;  /* 0x0000000302087221 */ /* 0x000fe20000000000 */
[----:B------:R-:W-:Y:S01]  /*7440*/  @P1 IMAD.MOV.U32 R2, RZ, RZ, 0x7f800000 ;  /* 0x7f800000ff021424 */ /* 0x000fe200078e00ff */
[----:B0-----:R-:W-:Y:S01]  /*7450*/  LEA R79, R79, R104, 0x5 ;  /* 0x000000684f4f7211 */ /* 0x001fe200078e28ff */
[----:B------:R-:W-:Y:S01]  /*7460*/  IMAD R45, R78, 0x8, R43 ;  /* 0x000000084e2d7824 */ /* 0x000fe200078e022b */
[----:B------:R-:W-:Y:S01]  /*7470*/  ISETP.GE.U32.AND P5, PT, R0, 0x7f800000, PT ;  /* 0x7f8000000000780c */ /* 0x000fe20003fa6070 */
[----:B------:R-:W-:Y:S01]  /*7480*/  FADD R75, R14, R17 ;  /* 0x000000110e4b7221 */ /* 0x000fe20000000000 */
[----:B------:R-:W-:-:S02]  /*7490*/  @P6 IMAD.MOV.U32 R14, RZ, RZ, 0x7f800000 ;  /* 0x7f800000ff0e6424 */ /* 0x000fc400078e00ff */
[----:B------:R-:W-:Y:S01]  /*74a0*/  @P1 FFMA.FTZ R8, R52, R2, +INF ;  /* 0x7f80000034081423 */ /* 0x000fe20000010002 */
[----:B------:R-:W-:Y:S02]  /*74b0*/  IMAD R47, R78, 0x8, R45 ;  /* 0x000000084e2f7824 */ /* 0x000fe400078e022d */
[----:B------:R-:W-:Y:S01]  /*74c0*/  FADD R76, R18, R19 ;  /* 0x00000013124c7221 */ /* 0x000fe20000000000 */
[----:B------:R-:W-:Y:S02]  /*74d0*/  IMAD R2, R79, UR5, RZ ;  /* 0x000000054f027c24 */ /* 0x000fe4000f8e02ff */
[----:B------:R-:W-:Y:S01]  /*74e0*/  @P6 FFMA.FTZ R74, R69, R14, +INF ;  /* 0x7f800000454a6423 */ /* 0x000fe2000001000e */
[----:B------:R-:W-:Y:S01]  /*74f0*/  @P4 IMAD.MOV.U32 R14, RZ, RZ, 0x7f800000 ;  /* 0x7f800000ff0e4424 */ /* 0x000fe200078e00ff */
[----:B------:R-:W-:Y:S01]  /*7500*/  LEA R49, R78, R47, 0x3 ;  /* 0x0000002f4e317211 */ /* 0x000fe200078e18ff */
[C---:B------:R-:W-:Y:S01]  /*7510*/  IMAD.SHL.U32 R3, R2.reuse, 0x2, RZ ;  /* 0x0000000202037824 */ /* 0x040fe200078e00ff */
[----:B------:R-:W-:Y:S01]  /*7520*/  UIMAD.WIDE UR4, UR4, 0x2, URZ ;  /* 0x00000002040478a5 */ /* 0x000fe2000f8e023f */
[----:B------:R-:W-:Y:S01]  /*7530*/  @P4 FFMA.FTZ R75, R71, R14, +INF ;  /* 0x7f800000474b4423 */ /* 0x000fe2000001000e */
[----:B------:R-:W-:Y:S01]  /*7540*/  IMAD.HI R2, R2, 0x2, RZ ;  /* 0x0000000202027827 */ /* 0x000fe200078e02ff */
[----:B------:R-:W-:Y:S01]  /*7550*/  FSETP.NEU.AND P2, PT, R69, RZ, PT ;  /* 0x000000ff4500720b */ /* 0x000fe20003f4d000 */
[----:B------:R-:W0:Y:S01]  /*7560*/  LDS.64 R80, [R11+UR6] ;  /* 0x000000060b507984 */ /* 0x000e220008000a00 */
[----:B---3--:R-:W-:Y:S01]  /*7570*/  IADD3 R72, P4, P6, R3, UR8, R12 ;  /* 0x0000000803487c10 */ /* 0x008fe2000fe9e00c */
[----:B------:R-:W-:Y:S01]  /*7580*/  IMAD R51, R78, 0x8, R49 ;  /* 0x000000084e337824 */ /* 0x000fe200078e0231 */
[----:B------:R-:W-:Y:S01]  /*7590*/  FSETP.NEU.AND P3, PT, R52, RZ, PT ;  /* 0x000000ff3400720b */ /* 0x000fe20003f6d000 */
[----:B------:R-:W-:Y:S01]  /*75a0*/  @P5 IMAD.MOV.U32 R15, RZ, RZ, 0x7f800000 ;  /* 0x7f800000ff0f5424 */ /* 0x000fe200078e00ff */
[----:B------:R-:W-:Y:S01]  /*75b0*/  IADD3.X R96, R2, UR5, R13, P4, P6 ;  /* 0x0000000502607c10 */ /* 0x000fe2000a7ec40d */
[----:B------:R-:W-:Y:S01]  /*75c0*/  IMAD R53, R78, 0x8, R51 ;  /* 0x000000084e357824 */ /* 0x000fe200078e0233 */
[-C--:B------:R-:W-:Y:S01]  /*75d0*/  LEA R2, P6, R21, R72.reuse, 0x1 ;  /* 0x0000004815027211 */ /* 0x080fe200078c08ff */
[----:B------:R-:W-:Y:S01]  /*75e0*/  @P5 FFMA.FTZ R76, R0, R15, +INF ;  /* 0x7f800000004c5423 */ /* 0x000fe2000001000f */
[-C--:B------:R-:W-:Y:S01]  /*75f0*/  LEA R12, P5, R26, R72.reuse, 0x1 ;  /* 0x000000481a0c7211 */ /* 0x080fe200078a08ff */
[----:B------:R-:W1:Y:S01]  /*7600*/  LDS.64 R82, [R11+UR6+0x200] ;  /* 0x000200060b527984 */ /* 0x000e620008000a00 */
[C---:B------:R-:W-:Y:S01]  /*7610*/  LEA R55, R78.reuse, R53, 0x3 ;  /* 0x000000354e377211 */ /* 0x040fe200078e18ff */
[----:B------:R-:W-:Y:S01]  /*7620*/  ULDC UR4, c[0x0][0x27c] ;  /* 0x00009f0000047ab9 */ /* 0x000fe20000000800 */
[----:B------:R-:W-:Y:S01]  /*7630*/  LEA R14, P4, R29, R72, 0x1 ;  /* 0x000000481d0e7211 */ /* 0x000fe200078808ff */
[----:B------:R-:W2:Y:S01]  /*7640*/  LDS.64 R84, [R11+UR6+0x400] ;  /* 0x000400060b547984 */ /* 0x000ea20008000a00 */
[-C--:B------:R-:W-:Y:S01]  /*7650*/  LEA.HI.X.SX32 R3, R21, R96.reuse, 0x1, P6 ;  /* 0x0000006015037211 */ /* 0x080fe200030f0eff */
[----:B------:R-:W-:Y:S01]  /*7660*/  IMAD R57, R78, 0x8, R55 ;  /* 0x000000084e397824 */ /* 0x000fe200078e0237 */
[----:B------:R-:W-:Y:S01]  /*7670*/  LEA.HI.X.SX32 R13, R26, R96, 0x1, P5 ;  /* 0x000000601a0d7211 */ /* 0x000fe200028f0eff */
[----:B------:R-:W3:Y:S01]  /*7680*/  LDS.64 R86, [R11+UR6+0x600] ;  /* 0x000600060b567984 */ /* 0x000ee20008000a00 */
[-C--:B------:R-:W-:Y:S01]  /*7690*/  LEA R16, P6, R23, R72.reuse, 0x1 ;  /* 0x0000004817107211 */ /* 0x080fe200078c08ff */
[----:B------:R-:W-:Y:S01]  /*76a0*/  IMAD R59, R78, 0x8, R57 ;  /* 0x000000084e3b7824 */ /* 0x000fe200078e0239 */
[C---:B------:R-:W-:Y:S01]  /*76b0*/  LEA R18, P5, R28.reuse, R72, 0x1 ;  /* 0x000000481c127211 */ /* 0x040fe200078a08ff */
[----:B------:R-:W4:Y:S01]  /*76c0*/  LDS.64 R88, [R11+UR6+0x800] ;  /* 0x000800060b587984 */ /* 0x000f220008000a00 */
[----:B------:R-:W-:Y:S01]  /*76d0*/  LEA.HI.X.SX32 R15, R29, R96, 0x1, P4 ;  /* 0x000000601d0f7211 */ /* 0x000fe200020f0eff */
[----:B------:R-:W-:Y:S01]  /*76e0*/  UIMAD UR4, UR7, UR4, URZ ;  /* 0x00000004070472a4 */ /* 0x000fe2000f8e023f */
[----:B------:R-:W-:Y:S01]  /*76f0*/  LEA R20, P4, R31, R72, 0x1 ;  /* 0x000000481f147211 */ /* 0x000fe200078808ff */
[----:B------:R-:W5:Y:S01]  /*7700*/  LDS.64 R90, [R11+UR6+0xa00] ;  /* 0x000a00060b5a7984 */ /* 0x000f620008000a00 */
[-C--:B------:R-:W-:Y:S01]  /*7710*/  LEA.HI.X.SX32 R17, R23, R96.reuse, 0x1, P6 ;  /* 0x0000006017117211 */ /* 0x080fe200030f0eff */
[----:B------:R-:W-:Y:S01]  /*7720*/  USHF.L.U32 UR7, UR4, 0x2, URZ ;  /* 0x0000000204077899 */ /* 0x000fe2000800063f */
[----:B------:R-:W-:Y:S01]  /*7730*/  LEA.HI.X.SX32 R19, R28, R96, 0x1, P5 ;  /* 0x000000601c137211 */ /* 0x000fe200028f0eff */
[----:B------:R-:W5:Y:S01]  /*7740*/  LDS.64 R92, [R11+UR6+0xc00] ;  /* 0x000c00060b5c7984 */ /* 0x000f620008000a00 */
[-C--:B------:R-:W-:Y:S01]  /*7750*/  LEA R22, P6, R33, R72.reuse, 0x1 ;  /* 0x0000004821167211 */ /* 0x080fe200078c08ff */
[----:B------:R-:W-:Y:S01]  /*7760*/  UIMAD.WIDE UR4, UR4, 0x4, URZ ;  /* 0x00000004040478a5 */ /* 0x000fe2000f8e023f */
[----:B------:R-:W-:Y:S01]  /*7770*/  LEA R24, P5, R27, R72, 0x1 ;  /* 0x000000481b187211 */ /* 0x000fe200078a08ff */
[----:B------:R-:W5:Y:S01]  /*7780*/  LDS.64 R94, [R11+UR6+0xe00] ;  /* 0x000e00060b5e7984 */ /* 0x000f620008000a00 */
[----:B------:R-:W-:-:S02]  /*7790*/  LEA.HI.X.SX32 R21, R31, R96, 0x1, P4 ;  /* 0x000000601f157211 */ /* 0x000fc400020f0eff */
[----:B------:R-:W-:Y:S02]  /*77a0*/  LEA R26, P4, R32, R72, 0x1 ;  /* 0x00000048201a7211 */ /* 0x000fe400078808ff */
[C---:B------:R-:W-:Y:S01]  /*77b0*/  LEA R61, R78.reuse, R59, 0x3 ;  /* 0x0000003b4e3d7211 */ /* 0x040fe200078e18ff */
[----:B0-----:R-:W-:Y:S01]  /*77c0*/  STG.E.U16 desc[UR10][R2.64], R80 ;  /* 0x0000005002007986 */ /* 0x001fe2000c10150a */
[-C--:B------:R-:W-:Y:S02]  /*77d0*/  LEA.HI.X.SX32 R23, R33, R96.reuse, 0x1, P6 ;  /* 0x0000006021177211 */ /* 0x080fe400030f0eff */
[----:B------:R-:W-:Y:S01]  /*77e0*/  LEA.HI.X.SX32 R25, R27, R96, 0x1, P5 ;  /* 0x000000601b197211 */ /* 0x000fe200028f0eff */
[----:B------:R-:W-:Y:S01]  /*77f0*/  IMAD R63, R78, 0x8, R61 ;  /* 0x000000084e3f7824 */ /* 0x000fe200078e023d */
[----:B------:R-:W-:Y:S02]  /*7800*/  LEA R28, P6, R34, R72, 0x1 ;  /* 0x00000048221c7211 */ /* 0x000fe400078c08ff */
[----:B------:R-:W-:-:S02]  /*7810*/  LEA.HI.X.SX32 R27, R32, R96, 0x1, P4 ;  /* 0x00000060201b7211 */ /* 0x000fc400020f0eff */
[-C--:B------:R-:W-:Y:S01]  /*7820*/  LEA R32, P4, R37, R72.reuse, 0x1 ;  /* 0x0000004825207211 */ /* 0x080fe200078808ff */
[----:B-1----:R0:W-:Y:S01]  /*7830*/  STG.E.U16 desc[UR10][R12.64], R82 ;  /* 0x000000520c007986 */ /* 0x0021e2000c10150a */
[----:B------:R-:W-:Y:S02]  /*7840*/  LEA R30, P5, R35, R72, 0x1 ;  /* 0x00000048231e7211 */ /* 0x000fe400078a08ff */
[----:B------:R-:W-:Y:S01]  /*7850*/  LEA.HI.X.SX32 R29, R34, R96, 0x1, P6 ;  /* 0x00000060221d7211 */ /* 0x000fe200030f0eff */
[----:B--2---:R1:W-:Y:S01]  /*7860*/  STG.E.U16 desc[UR10][R14.64], R84 ;  /* 0x000000540e007986 */ /* 0x0043e2000c10150a */
[----:B------:R-:W-:Y:S02]  /*7870*/  LEA R34, P6, R39, R72, 0x1 ;  /* 0x0000004827227211 */ /* 0x000fe400078c08ff */
[----:B------:R-:W-:Y:S01]  /*7880*/  LEA.HI.X.SX32 R33, R37, R96, 0x1, P4 ;  /* 0x0000006025217211 */ /* 0x000fe200020f0eff */
[----:B---3--:R2:W-:Y:S01]  /*7890*/  STG.E.U16 desc[UR10][R16.64], R86 ;  /* 0x0000005610007986 */ /* 0x0085e2000c10150a */
[----:B------:R-:W-:-:S02]  /*78a0*/  LEA R38, P4, R43, R72, 0x1 ;  /* 0x000000482b267211 */ /* 0x000fc400078808ff */
[----:B------:R-:W-:Y:S01]  /*78b0*/  LEA.HI.X.SX32 R31, R35, R96, 0x1, P5 ;  /* 0x00000060231f7211 */ /* 0x000fe200028f0eff */
[----:B----4-:R3:W-:Y:S01]  /*78c0*/  STG.E.U16 desc[UR10][R18.64], R88 ;  /* 0x0000005812007986 */ /* 0x0107e2000c10150a */
[C---:B------:R-:W-:Y:S02]  /*78d0*/  LEA R65, R78.reuse, R63, 0x3 ;  /* 0x0000003f4e417211 */ /* 0x040fe400078e18ff */
[----:B------:R-:W-:Y:S01]  /*78e0*/  LEA R36, P5, R41, R72, 0x1 ;  /* 0x0000004829247211 */ /* 0x000fe200078a08ff */
[----:B-----5:R4:W-:Y:S01]  /*78f0*/  STG.E.U16 desc[UR10][R20.64], R90 ;  /* 0x0000005a14007986 */ /* 0x0209e2000c10150a */
[----:B------:R-:W-:Y:S01]  /*7900*/  LEA.HI.X.SX32 R35, R39, R96, 0x1, P6 ;  /* 0x0000006027237211 */ /* 0x000fe200030f0eff */
[C---:B------:R-:W-:Y:S01]  /*7910*/  IMAD R67, R78.reuse, 0x8, R65 ;  /* 0x000000084e437824 */ /* 0x040fe200078e0241 */
[----:B------:R-:W-:Y:S01]  /*7920*/  LEA R40, P6, R45, R72, 0x1 ;  /* 0x000000482d287211 */ /* 0x000fe200078c08ff */
[----:B------:R-:W-:Y:S01]  /*7930*/  STG.E.U16 desc[UR10][R22.64], R92 ;  /* 0x0000005c16007986 */ /* 0x000fe2000c10150a */
[----:B------:R-:W-:Y:S01]  /*7940*/  LEA.HI.X.SX32 R39, R43, R96, 0x1, P4 ;  /* 0x000000602b277211 */ /* 0x000fe200020f0eff */
[----:B------:R-:W-:Y:S01]  /*7950*/  IMAD R69, R78, 0x8, R67 ;  /* 0x000000084e457824 */ /* 0x000fe200078e0243 */
[----:B------:R-:W-:Y:S01]  /*7960*/  LEA R44, P4, R49, R72, 0x1 ;  /* 0x00000048312c7211 */ /* 0x000fe200078808ff */
[----:B------:R-:W-:Y:S01]  /*7970*/  STG.E.U16 desc[UR10][R24.64], R94 ;  /* 0x0000005e18007986 */ /* 0x000fe2000c10150a */
[----:B------:R-:W-:-:S02]  /*7980*/  LEA.HI.X.SX32 R37, R41, R96, 0x1, P5 ;  /* 0x0000006029257211 */ /* 0x000fc400028f0eff */
[----:B------:R-:W-:Y:S02]  /*7990*/  LEA R42, P5, R47, R72, 0x1 ;  /* 0x000000482f2a7211 */ /* 0x000fe400078a08ff */
[----:B------:R-:W-:Y:S02]  /*79a0*/  LEA.HI.X.SX32 R41, R45, R96, 0x1, P6 ;  /* 0x000000602d297211 */ /* 0x000fe400030f0eff */
[----:B------:R-:W-:Y:S02]  /*79b0*/  LEA R46, P6, R51, R72, 0x1 ;  /* 0x00000048332e7211 */ /* 0x000fe400078c08ff */
[----:B------:R-:W-:Y:S02]  /*79c0*/  LEA.HI.X.SX32 R45, R49, R96, 0x1, P4 ;  /* 0x00000060312d7211 */ /* 0x000fe400020f0eff */
[----:B------:R-:W-:Y:S02]  /*79d0*/  LEA R50, P4, R55, R72, 0x1 ;  /* 0x0000004837327211 */ /* 0x000fe400078808ff */
[----:B------:R-:W-:-:S02]  /*79e0*/  LEA.HI.X.SX32 R43, R47, R96, 0x1, P5 ;  /* 0x000000602f2b7211 */ /* 0x000fc400028f0eff */
[----:B------:R-:W-:Y:S02]  /*79f0*/  LEA R48, P5, R53, R72, 0x1 ;  /* 0x0000004835307211 */ /* 0x000fe400078a08ff */
[----:B------:R-:W-:Y:S02]  /*7a00*/  LEA.HI.X.SX32 R47, R51, R96, 0x1, P6 ;  /* 0x00000060332f7211 */ /* 0x000fe400030f0eff */
[----:B------:R-:W-:Y:S02]  /*7a10*/  LEA R52, P6, R57, R72, 0x1 ;  /* 0x0000004839347211 */ /* 0x000fe400078c08ff */
[----:B------:R-:W-:Y:S02]  /*7a20*/  LEA.HI.X.SX32 R51, R55, R96, 0x1, P4 ;  /* 0x0000006037337211 */ /* 0x000fe400020f0eff */
[----:B------:R-:W-:Y:S02]  /*7a30*/  LEA R56, P4, R61, R72, 0x1 ;  /* 0x000000483d387211 */ /* 0x000fe400078808ff */
[----:B------:R-:W-:-:S02]  /*7a40*/  FSETP.NEU.AND P1, PT, R71, RZ, PT ;  /* 0x000000ff4700720b */ /* 0x000fc40003f2d000 */
[----:B------:R-:W-:Y:S02]  /*7a50*/  LEA R71, R78, R69, 0x3 ;  /* 0x000000454e477211 */ /* 0x000fe400078e18ff */
[----:B------:R-:W-:Y:S02]  /*7a60*/  LEA.HI.X.SX32 R49, R53, R96, 0x1, P5 ;  /* 0x0000006035317211 */ /* 0x000fe400028f0eff */
[----:B------:R-:W-:Y:S02]  /*7a70*/  LEA R54, P5, R59, R72, 0x1 ;  /* 0x000000483b367211 */ /* 0x000fe400078a08ff */
[----:B------:R-:W-:Y:S02]  /*7a80*/  LEA.HI.X.SX32 R53, R57, R96, 0x1, P6 ;  /* 0x0000006039357211 */ /* 0x000fe400030f0eff */
[----:B------:R-:W-:Y:S02]  /*7a90*/  LEA R58, P6, R63, R72, 0x1 ;  /* 0x000000483f3a7211 */ /* 0x000fe400078c08ff */
[----:B------:R-:W-:-:S02]  /*7aa0*/  LEA.HI.X.SX32 R57, R61, R96, 0x1, P4 ;  /* 0x000000603d397211 */ /* 0x000fc400020f0eff */
[----:B------:R-:W-:Y:S02]  /*7ab0*/  LEA R62, P4, R67, R72, 0x1 ;  /* 0x00000048433e7211 */ /* 0x000fe400078808ff */
[C---:B------:R-:W-:Y:S02]  /*7ac0*/  LEA R73, R78.reuse, R71, 0x3 ;  /* 0x000000474e497211 */ /* 0x040fe400078e18ff */
[----:B------:R-:W-:Y:S02]  /*7ad0*/  LEA.HI.X.SX32 R55, R59, R96, 0x1, P5 ;  /* 0x000000603b377211 */ /* 0x000fe400028f0eff */
[----:B------:R-:W-:Y:S01]  /*7ae0*/  LEA R60, P5, R65, R72, 0x1 ;  /* 0x00000048413c7211 */ /* 0x000fe200078a08ff */
[C---:B------:R-:W-:Y:S01]  /*7af0*/  IMAD R77, R78.reuse, 0x8, R73 ;  /* 0x000000084e4d7824 */ /* 0x040fe200078e0249 */
[----:B------:R-:W-:Y:S02]  /*7b00*/  LEA.HI.X.SX32 R59, R63, R96, 0x1, P6 ;  /* 0x000000603f3b7211 */ /* 0x000fe400030f0eff */
[----:B------:R-:W-:Y:S01]  /*7b10*/  LEA R64, P6, R69, R72, 0x1 ;  /* 0x0000004845407211 */ /* 0x000fe200078c08ff */
[----:B------:R-:W-:Y:S01]  /*7b20*/  IMAD R78, R78, 0x8, R77 ;  /* 0x000000084e4e7824 */ /* 0x000fe200078e024d */
[----:B------:R-:W-:-:S02]  /*7b30*/  LEA.HI.X.SX32 R63, R67, R96, 0x1, P4 ;  /* 0x00000060433f7211 */ /* 0x000fc400020f0eff */
[----:B------:R-:W-:Y:S02]  /*7b40*/  LEA R68, P4, R73, R72, 0x1 ;  /* 0x0000004849447211 */ /* 0x000fe400078808ff */
[-C--:B------:R-:W-:Y:S02]  /*7b50*/  LEA.HI.X.SX32 R61, R65, R96.reuse, 0x1, P5 ;  /* 0x00000060413d7211 */ /* 0x080fe400028f0eff */
[-C--:B------:R-:W-:Y:S02]  /*7b60*/  LEA.HI.X.SX32 R65, R69, R96.reuse, 0x1, P6 ;  /* 0x0000006045417211 */ /* 0x080fe400030f0eff */
[----:B------:R-:W-:Y:S02]  /*7b70*/  LEA.HI.X.SX32 R69, R73, R96, 0x1, P4 ;  /* 0x0000006049457211 */ /* 0x000fe400020f0eff */
[----:B------:R-:W-:Y:S02]  /*7b80*/  FSETP.NEU.AND P4, PT, R0, RZ, PT ;  /* 0x000000ff0000720b */ /* 0x000fe40003f8d000 */
[----:B0-----:R-:W-:-:S02]  /*7b90*/  PRMT R13, R80, 0x7632, R13 ;  /* 0x00007632500d7816 */ /* 0x001fc4000000000d */
[----:B------:R-:W-:Y:S02]  /*7ba0*/  PRMT R0, R82, 0x7632, R0 ;  /* 0x0000763252007816 */ /* 0x000fe40000000000 */
[----:B-1----:R-:W-:Y:S01]  /*7bb0*/  PRMT R15, R84, 0x7632, R15 ;  /* 0x00007632540f7816 */ /* 0x002fe2000000000f */
[----:B------:R-:W-:Y:S01]  /*7bc0*/  STG.E.U16 desc[UR10][R26.64], R13 ;  /* 0x0000000d1a007986 */ /* 0x000fe2000c10150a */
[----:B------:R-:W-:Y:S02]  /*7bd0*/  PRMT R2, R86, 0x7632, R2 ;  /* 0x0000763256027816 */ /* 0x000fe40000000002 */
[----:B--2---:R-:W-:Y:S01]  /*7be0*/  PRMT R17, R88, 0x7632, R17 ;  /* 0x0000763258117816 */ /* 0x004fe20000000011 */
[----:B------:R0:W-:Y:S01]  /*7bf0*/  STG.E.U16 desc[UR10][R28.64], R0 ;  /* 0x000000001c007986 */ /* 0x0001e2000c10150a */
[----:B---3--:R-:W-:Y:S02]  /*7c00*/  PRMT R18, R90, 0x7632, R18 ;  /* 0x000076325a127816 */ /* 0x008fe40000000012 */
[----:B------:R-:W-:Y:S01]  /*7c10*/  PRMT R19, R92, 0x7632, R19 ;  /* 0x000076325c137816 */ /* 0x000fe20000000013 */
[----:B------:R1:W-:Y:S01]  /*7c20*/  STG.E.U16 desc[UR10][R30.64], R15 ;  /* 0x0000000f1e007986 */ /* 0x0003e2000c10150a */
[----:B----4-:R-:W-:-:S02]  /*7c30*/  PRMT R20, R94, 0x7632, R20 ;  /* 0x000076325e147816 */ /* 0x010fc40000000014 */
[-C--:B------:R-:W-:Y:S01]  /*7c40*/  LEA R66, P5, R71, R72.reuse, 0x1 ;  /* 0x0000004847427211 */ /* 0x080fe200078a08ff */
[----:B------:R2:W-:Y:S01]  /*7c50*/  STG.E.U16 desc[UR10][R32.64], R2 ;  /* 0x0000000220007986 */ /* 0x0005e2000c10150a */
[----:B------:R-:W-:Y:S02]  /*7c60*/  LEA R70, P6, R77, R72, 0x1 ;  /* 0x000000484d467211 */ /* 0x000fe400078c08ff */
[----:B------:R-:W-:Y:S01]  /*7c70*/  LEA.HI.X.SX32 R67, R71, R96, 0x1, P5 ;  /* 0x0000006047437211 */ /* 0x000fe200028f0eff */
[----:B------:R3:W-:Y:S01]  /*7c80*/  STG.E.U16 desc[UR10][R34.64], R17 ;  /* 0x0000001122007986 */ /* 0x0007e2000c10150a */
[----:B0-----:R-:W-:Y:S02]  /*7c90*/  PRMT R29, R81, 0x7632, R29 ;  /* 0x00007632511d7816 */ /* 0x001fe4000000001d */
[----:B------:R-:W-:Y:S01]  /*7ca0*/  LEA R72, P5, R78, R72, 0x1 ;  /* 0x000000484e487211 */ /* 0x000fe200078a08ff */
[----:B------:R0:W-:Y:S01]  /*7cb0*/  STG.E.U16 desc[UR10][R36.64], R18 ;  /* 0x0000001224007986 */ /* 0x0001e2000c10150a */
[----:B-1----:R-:W-:-:S02]  /*7cc0*/  PRMT R30, R83, 0x7632, R30 ;  /* 0x00007632531e7816 */ /* 0x002fc4000000001e */
[----:B------:R-:W-:Y:S01]  /*7cd0*/  PRMT R31, R85, 0x7632, R31 ;  /* 0x00007632551f7816 */ /* 0x000fe2000000001f */
[----:B------:R1:W-:Y:S01]  /*7ce0*/  STG.E.U16 desc[UR10][R38.64], R19 ;  /* 0x0000001326007986 */ /* 0x0003e2000c10150a */
[----:B--2---:R-:W-:Y:S02]  /*7cf0*/  PRMT R32, R87, 0x7632, R32 ;  /* 0x0000763257207816 */ /* 0x004fe40000000020 */
[----:B------:R-:W-:Y:S01]  /*7d00*/  PRMT R33, R89, 0x7632, R33 ;  /* 0x0000763259217816 */ /* 0x000fe20000000021 */
[----:B------:R1:W-:Y:S01]  /*7d10*/  STG.E.U16 desc[UR10][R40.64], R20 ;  /* 0x0000001428007986 */ /* 0x0003e2000c10150a */
[----:B---3--:R-:W-:Y:S01]  /*7d20*/  PRMT R34, R91, 0x7632, R34 ;  /* 0x000076325b227816 */ /* 0x008fe20000000022 */
[----:B------:R-:W2:Y:S01]  /*7d30*/  LDC.64 R16, c[0x0][0x230] ;  /* 0x00008c00ff107b82 */ /* 0x000ea20000000a00 */
[----:B------:R-:W-:Y:S01]  /*7d40*/  LEA.HI.X.SX32 R71, R77, R96, 0x1, P6 ;  /* 0x000000604d477211 */ /* 0x000fe200030f0eff */
[----:B------:R1:W-:Y:S01]  /*7d50*/  STG.E.U16 desc[UR10][R42.64], R81 ;  /* 0x000000512a007986 */ /* 0x0003e2000c10150a */
[----:B------:R-:W-:-:S02]  /*7d60*/  PRMT R35, R93, 0x7632, R35 ;  /* 0x000076325d237816 */ /* 0x000fc40000000023 */
[----:B------:R-:W-:Y:S01]  /*7d70*/  LEA.HI.X.SX32 R73, R78, R96, 0x1, P5 ;  /* 0x000000604e497211 */ /* 0x000fe200028f0eff */
[----:B------:R1:W-:Y:S01]  /*7d80*/  STG.E.U16 desc[UR10][R44.64], R83 ;  /* 0x000000532c007986 */ /* 0x0003e2000c10150a */
[----:B0-----:R-:W-:Y:S02]  /*7d90*/  PRMT R36, R95, 0x7632, R36 ;  /* 0x000076325f247816 */ /* 0x001fe40000000024 */
[----:B------:R-:W-:Y:S01]  /*7da0*/  FSEL R3, R74, -INF , P2 ;  /* 0xff8000004a037808 */ /* 0x000fe20001000000 */
[----:B------:R1:W-:Y:S01]  /*7db0*/  STG.E.U16 desc[UR10][R46.64], R85 ;  /* 0x000000552e007986 */ /* 0x0003e2000c10150a */
[----:B------:R-:W-:Y:S02]  /*7dc0*/  FSEL R8, R8, -INF , P3 ;  /* 0xff80000008087808 */ /* 0x000fe40001800000 */
[----:B------:R-:W-:Y:S01]  /*7dd0*/  FSEL R0, R75, -INF , P1 ;  /* 0xff8000004b007808 */ /* 0x000fe20000800000 */
[----:B------:R1:W-:Y:S01]  /*7de0*/  STG.E.U16 desc[UR10][R48.64], R87 ;  /* 0x0000005730007986 */ /* 0x0003e2000c10150a */
[----:B------:R-:W-:Y:S01]  /*7df0*/  FFMA R13, R3, 0.69314718246459960938, R6 ;  /* 0x3f317218030d7823 */ /* 0x000fe20000000006 */
[----:B------:R-:W-:Y:S01]  /*7e00*/  FSEL R3, R76, -INF , P4 ;  /* 0xff8000004c037808 */ /* 0x000fe20002000000 */
[----:B------:R-:W-:Y:S01]  /*7e10*/  FFMA R12, R8, 0.69314718246459960938, R7 ;  /* 0x3f317218080c7823 */ /* 0x000fe20000000007 */
[----:B------:R1:W-:Y:S01]  /*7e20*/  STG.E.U16 desc[UR10][R50.64], R89 ;  /* 0x0000005932007986 */ /* 0x0003e2000c10150a */
[----:B------:R-:W-:Y:S01]  /*7e30*/  SHF.L.U32 R10, R10, 0x2, RZ ;  /* 0x000000020a0a7819 */ /* 0x000fe200000006ff */
[----:B------:R-:W-:Y:S01]  /*7e40*/  FFMA R14, R0, 0.69314718246459960938, R5 ;  /* 0x3f317218000e7823 */ /* 0x000fe20000000005 */
[----:B------:R-:W-:Y:S01]  /*7e50*/  FFMA R15, R3, 0.69314718246459960938, R4 ;  /* 0x3f317218030f7823 */ /* 0x000fe20000000004 */
[----:B------:R1:W-:Y:S01]  /*7e60*/  STG.E.U16 desc[UR10][R52.64], R91 ;  /* 0x0000005b34007986 */ /* 0x0003e2000c10150a */
[----:B------:R-:W-:Y:S01]  /*7e70*/  LOP3.LUT R10, R10, 0x70, RZ, 0xc0, !PT ;  /* 0x000000700a0a7812 */ /* 0x000fe200078ec0ff */
[----:B------:R-:W-:Y:S01]  /*7e80*/  IMAD.SHL.U32 R3, R79, 0x4, RZ ;  /* 0x000000044f037824 */ /* 0x000fe200078e00ff */
[----:B------:R-:W-:Y:S01]  /*7e90*/  ISETP.GE.U32.AND P0, PT, R245, 0x20, PT ;  /* 0x00000020f500780c */ /* 0x000fe20003f06070 */
[----:B------:R1:W-:Y:S01]  /*7ea0*/  STG.E.U16 desc[UR10][R54.64], R93 ;  /* 0x0000005d36007986 */ /* 0x0003e2000c10150a */
[----:B------:R-:W-:-:S02]  /*7eb0*/  IMAD.HI R0, R79, 0x4, RZ ;  /* 0x000000044f007827 */ /* 0x000fc400078e02ff */
[----:B--2---:R-:W-:Y:S01]  /*7ec0*/  IADD3 R2, P1, P2, R3, UR7, R16 ;  /* 0x0000000703027c10 */ /* 0x004fe2000fa3e010 */
[----:B------:R1:W-:Y:S03]  /*7ed0*/  STG.E.U16 desc[UR10][R56.64], R95 ;  /* 0x0000005f38007986 */ /* 0x0003e6000c10150a */
[----:B------:R-:W-:Y:S01]  /*7ee0*/  IADD3.X R3, R0, UR5, R17, P1, P2 ;  /* 0x0000000500037c10 */ /* 0x000fe20008fe4411 */
[----:B------:R1:W-:Y:S04]  /*7ef0*/  STG.E.U16 desc[UR10][R58.64], R29 ;  /* 0x0000001d3a007986 */ /* 0x0003e8000c10150a */
[----:B------:R1:W-:Y:S04]  /*7f00*/  STG.E.U16 desc[UR10][R60.64], R30 ;  /* 0x0000001e3c007986 */ /* 0x0003e8000c10150a */
[----:B------:R1:W-:Y:S04]  /*7f10*/  STG.E.U16 desc[UR10][R62.64], R31 ;  /* 0x0000001f3e007986 */ /* 0x0003e8000c10150a */
[----:B------:R1:W-:Y:S04]  /*7f20*/  STG.E.U16 desc[UR10][R64.64], R32 ;  /* 0x0000002040007986 */ /* 0x0003e8000c10150a */
[----:B------:R1:W-:Y:S04]  /*7f30*/  STG.E.U16 desc[UR10][R66.64], R33 ;  /* 0x0000002142007986 */ /* 0x0003e8000c10150a */
[----:B------:R1:W-:Y:S04]  /*7f40*/  STG.E.U16 desc[UR10][R68.64], R34 ;  /* 0x0000002244007986 */ /* 0x0003e8000c10150a */
[----:B------:R1:W-:Y:S04]  /*7f50*/  STG.E.U16 desc[UR10][R70.64], R35 ;  /* 0x0000002346007986 */ /* 0x0003e8000c10150a */
[----:B------:R1:W-:Y:S01]  /*7f60*/  STG.E.U16 desc[UR10][R72.64], R36 ;  /* 0x0000002448007986 */ /* 0x0003e2000c10150a */
[----:B------:R-:W-:Y:S06]  /*7f70*/  BAR.SYNC.DEFER_BLOCKING 0x0 ;  /* 0x0000000000007b1d */ /* 0x000fec0000010000 */
[----:B------:R1:W-:Y:S02]  /*7f80*/  STS.128 [R10+UR6], R12 ;  /* 0x0000000c0a007988 */ /* 0x0003e40008000c06 */
[----:B------:R-:W-:Y:S06]  /*7f90*/  BAR.SYNC.DEFER_BLOCKING 0x0 ;  /* 0x0000000000007b1d */ /* 0x000fec0000010000 */
[----:B------:R-:W-:Y:S05]  /*7fa0*/  @P0 EXIT ;  /* 0x000000000000094d */ /* 0x000fea0003800000 */
[----:B------:R-:W0:Y:S04]  /*7fb0*/  LDS R9, [R9] ;  /* 0x0000000009097984 */ /* 0x000e280000000800 */
[----:B0-----:R-:W-:Y:S01]  /*7fc0*/  STG.E desc[UR10][R2.64], R9 ;  /* 0x0000000902007986 */ /* 0x001fe2000c10190a */
[----:B------:R-:W-:Y:S05]  /*7fd0*/  EXIT ;  /* 0x000000000000794d */ /* 0x000fea0003800000 */
.L_x_2:
[----:B------:R-:W-:-:S00]  /*7fe0*/  BRA `(.L_x_2) ;  /* 0xfffffffc00fc7947 */ /* 0x000fc0000383ffff */
[----:B------:R-:W-:-:S00]  /*7ff0*/  NOP ;  /* 0x0000000000007918 */ /* 0x000fc00000000000 */
        /* <DEDUP_REMOVED lines=8> */
.L_x_3:


//--------------------- .nv.global.init           --------------------------
	.section	.nv.global.init,"aw",@progbits
.nv.global.init:
	.type		_$_str,@object
	.size		_$_str,(.L_0 - _$_str)
_$_str:
        /*0000*/ 	.byte	0x5f, 0x5f, 0x43, 0x55, 0x44, 0x41, 0x5f, 0x46, 0x54, 0x5a, 0x00
.L_0:


//--------------------- .nv.shared.attn_fwd       --------------------------
	.section	.nv.shared.attn_fwd,"aw",@nobits
	.sectionflags	@""
	.align	16
	.zero		1024


//--------------------- .nv.shared.reserved.0     --------------------------
	.section	.nv.shared.reserved.0,"aw",@nobits
	.weak		__nv_reservedSMEM_offset_0_alias
	.size		__nv_reservedSMEM_offset_0_alias, 0, 0
	.other		__nv_reservedSMEM_offset_0_alias,@"STO_CUDA_RESERVED_SHARED STV_DEFAULT"
__nv_reservedSMEM_offset_0_alias:
	.zero		0


//--------------------- .nv.constant0.attn_fwd    --------------------------
	.section	.nv.constant0.attn_fwd,"a",@progbits
	.sectionflags	@""
	.align	4
.nv.constant0.attn_fwd:
	.zero		664


//--------------------- SYMBOLS --------------------------

	.type		.nv.reservedSmem.offset0,@object
	.size		.nv.reservedSmem.offset0,0x4
